	.target	sm_90a

	.elftype	@"ET_EXEC"


//--------------------- .note.nv.tkinfo           --------------------------
	.section	.note.nv.tkinfo,"",@"SHT_NOTE"
	.sectionflags	@"SHF_NOTE_NV_TKINFO"
	.tkinfo
        /*0018*/ 	.word	0x00000002
        /*0030*/ 	.string	""
        /*0030*/ 	.string	"ptxas"
        /*0030*/ 	.string	"Cuda compilation tools, release 13.0, V13.0.88"
        /*0030*/ 	.string	"Build cuda_13.0.r13.0/compiler.36424714_0"
        /*0030*/ 	.string	"-arch sm_90a -m 64 "



//--------------------- .note.nv.cuinfo           --------------------------
	.section	.note.nv.cuinfo,"",@"SHT_NOTE"
	.sectionflags	@"SHF_NOTE_NV_CUINFO"
        /*0018*/ 	.short	0x0002
        /*001a*/ 	.short	0x005a
        /*001c*/ 	.short	0x0082
	.zero		2


//--------------------- .nv.info                  --------------------------
	.section	.nv.info,"",@"SHT_CUDA_INFO"
	.align	4


	//----- nvinfo : EIATTR_REGCOUNT
	.align		4
        /*0000*/ 	.byte	0x04, 0x2f
        /*0002*/ 	.short	(.L_15 - .L_14)
	.align		4
.L_14:
        /*0004*/ 	.word	index@(_ZN7cutlass13device_kernelINS_4gemm6kernel13GemmUniversalIN4cute5tupleIJiiiiEEENS1_10collective13CollectiveMmaINS1_34MainloopSm90TmaGmmaWarpSpecializedILi8ENS5_IJNS4_1CILi1EEESB_SB_EEENS1_35KernelTmaWarpSpecializedCooperativeEEENS5_IJNSA_ILi384EEENSA_ILi32EEESG_EEENS_6half_tENS5_IJlSB_lEEESI_SJ_NS4_8TiledMMAINS4_8MMA_AtomIJNS4_4SM904GMMA25MMA_64x32x16_F32F16F16_SSILNSN_5MajorE0ELSP_0ELNSN_7ScaleInE1ELSQ_1EEEEEENS4_6LayoutINS5_IJNSA_ILi2EEESB_SB_EEENS5_IJSB_NSA_ILi0EEESW_EEEEENS5_IJNS4_10UnderscoreESZ_SZ_EEEEENS4_13SM90_TMA_LOADENS4_14ComposedLayoutINS4_7SwizzleILi2ELi4ELi3EEENS4_18smem_ptr_flag_bitsILi16EEENST_INS5_IJNSA_ILi8EEESG_EEENS5_IJSG_SB_EEEEEEEvNS4_8identityES12_S1C_vS1D_EENS_8epilogue10collective6detail29Sm90TmaWarpSpecializedAdapterINS1G_15DefaultEpilogueISI_SJ_SJ_NS1F_6thread17LinearCombinationISI_Li1EffLNS1K_9ScaleType4KindE0ELNS_15FloatRoundStyleE2ESI_EENS1_15EpilogueDefaultEEEEEvvEEEEvNT_6ParamsE)
        /*0008*/ 	.word	0x000000a8


	//----- nvinfo : EIATTR_FRAME_SIZE
	.align		4
.L_15:
        /*000c*/ 	.byte	0x04, 0x11
        /*000e*/ 	.short	(.L_17 - .L_16)
	.align		4
.L_16:
        /*0010*/ 	.word	index@(_ZN7cutlass13device_kernelINS_4gemm6kernel13GemmUniversalIN4cute5tupleIJiiiiEEENS1_10collective13CollectiveMmaINS1_34MainloopSm90TmaGmmaWarpSpecializedILi8ENS5_IJNS4_1CILi1EEESB_SB_EEENS1_35KernelTmaWarpSpecializedCooperativeEEENS5_IJNSA_ILi384EEENSA_ILi32EEESG_EEENS_6half_tENS5_IJlSB_lEEESI_SJ_NS4_8TiledMMAINS4_8MMA_AtomIJNS4_4SM904GMMA25MMA_64x32x16_F32F16F16_SSILNSN_5MajorE0ELSP_0ELNSN_7ScaleInE1ELSQ_1EEEEEENS4_6LayoutINS5_IJNSA_ILi2EEESB_SB_EEENS5_IJSB_NSA_ILi0EEESW_EEEEENS5_IJNS4_10UnderscoreESZ_SZ_EEEEENS4_13SM90_TMA_LOADENS4_14ComposedLayoutINS4_7SwizzleILi2ELi4ELi3EEENS4_18smem_ptr_flag_bitsILi16EEENST_INS5_IJNSA_ILi8EEESG_EEENS5_IJSG_SB_EEEEEEEvNS4_8identityES12_S1C_vS1D_EENS_8epilogue10collective6detail29Sm90TmaWarpSpecializedAdapterINS1G_15DefaultEpilogueISI_SJ_SJ_NS1F_6thread17LinearCombinationISI_Li1EffLNS1K_9ScaleType4KindE0ELNS_15FloatRoundStyleE2ESI_EENS1_15EpilogueDefaultEEEEEvvEEEEvNT_6ParamsE)
        /*0014*/ 	.word	0x00000000


	//----- nvinfo : EIATTR_MIN_STACK_SIZE
	.align		4
.L_17:
        /*0018*/ 	.byte	0x04, 0x12
        /*001a*/ 	.short	(.L_19 - .L_18)
	.align		4
.L_18:
        /*001c*/ 	.word	index@(_ZN7cutlass13device_kernelINS_4gemm6kernel13GemmUniversalIN4cute5tupleIJiiiiEEENS1_10collective13CollectiveMmaINS1_34MainloopSm90TmaGmmaWarpSpecializedILi8ENS5_IJNS4_1CILi1EEESB_SB_EEENS1_35KernelTmaWarpSpecializedCooperativeEEENS5_IJNSA_ILi384EEENSA_ILi32EEESG_EEENS_6half_tENS5_IJlSB_lEEESI_SJ_NS4_8TiledMMAINS4_8MMA_AtomIJNS4_4SM904GMMA25MMA_64x32x16_F32F16F16_SSILNSN_5MajorE0ELSP_0ELNSN_7ScaleInE1ELSQ_1EEEEEENS4_6LayoutINS5_IJNSA_ILi2EEESB_SB_EEENS5_IJSB_NSA_ILi0EEESW_EEEEENS5_IJNS4_10UnderscoreESZ_SZ_EEEEENS4_13SM90_TMA_LOADENS4_14ComposedLayoutINS4_7SwizzleILi2ELi4ELi3EEENS4_18smem_ptr_flag_bitsILi16EEENST_INS5_IJNSA_ILi8EEESG_EEENS5_IJSG_SB_EEEEEEEvNS4_8identityES12_S1C_vS1D_EENS_8epilogue10collective6detail29Sm90TmaWarpSpecializedAdapterINS1G_15DefaultEpilogueISI_SJ_SJ_NS1F_6thread17LinearCombinationISI_Li1EffLNS1K_9ScaleType4KindE0ELNS_15FloatRoundStyleE2ESI_EENS1_15EpilogueDefaultEEEEEvvEEEEvNT_6ParamsE)
        /*0020*/ 	.word	0x00000000
.L_19:


//--------------------- .nv.compat                --------------------------
	.section	.nv.compat,"",@"SHT_CUDA_COMPAT_INFO"
	.align	4
        /*0000*/ 	.byte	0x02, 0x09, 0x01, 0x00, 0x02, 0x02, 0x04, 0x00, 0x02, 0x05, 0x05, 0x00, 0x03, 0x07, 0x01, 0x01
        /*0010*/ 	.byte	0x02, 0x03, 0x01, 0x00, 0x02, 0x06, 0x01, 0x00, 0x04, 0x0b, 0x08, 0x00, 0x00, 0x00, 0x00, 0x00
        /*0020*/ 	.byte	0x00, 0x00, 0x00, 0x00


//--------------------- .nv.info._ZN7cutlass13device_kernelINS_4gemm6kernel13GemmUniversalIN4cute5tupleIJiiiiEEENS1_10collective13CollectiveMmaINS1_34MainloopSm90TmaGmmaWarpSpecializedILi8ENS5_IJNS4_1CILi1EEESB_SB_EEENS1_35KernelTmaWarpSpecializedCooperativeEEENS5_IJNSA_ILi384EEENSA_ILi32EEESG_EEENS_6half_tENS5_IJlSB_lEEESI_SJ_NS4_8TiledMMAINS4_8MMA_AtomIJNS4_4SM904GMMA25MMA_64x32x16_F32F16F16_SSILNSN_5MajorE0ELSP_0ELNSN_7ScaleInE1ELSQ_1EEEEEENS4_6LayoutINS5_IJNSA_ILi2EEESB_SB_EEENS5_IJSB_NSA_ILi0EEESW_EEEEENS5_IJNS4_10UnderscoreESZ_SZ_EEEEENS4_13SM90_TMA_LOADENS4_14ComposedLayoutINS4_7SwizzleILi2ELi4ELi3EEENS4_18smem_ptr_flag_bitsILi16EEENST_INS5_IJNSA_ILi8EEESG_EEENS5_IJSG_SB_EEEEEEEvNS4_8identityES12_S1C_vS1D_EENS_8epilogue10collective6detail29Sm90TmaWarpSpecializedAdapterINS1G_15DefaultEpilogueISI_SJ_SJ_NS1F_6thread17LinearCombinationISI_Li1EffLNS1K_9ScaleType4KindE0ELNS_15FloatRoundStyleE2ESI_EENS1_15EpilogueDefaultEEEEEvvEEEEvNT_6ParamsE --------------------------
	.section	.nv.info._ZN7cutlass13device_kernelINS_4gemm6kernel13GemmUniversalIN4cute5tupleIJiiiiEEENS1_10collective13CollectiveMmaINS1_34MainloopSm90TmaGmmaWarpSpecializedILi8ENS5_IJNS4_1CILi1EEESB_SB_EEENS1_35KernelTmaWarpSpecializedCooperativeEEENS5_IJNSA_ILi384EEENSA_ILi32EEESG_EEENS_6half_tENS5_IJlSB_lEEESI_SJ_NS4_8TiledMMAINS4_8MMA_AtomIJNS4_4SM904GMMA25MMA_64x32x16_F32F16F16_SSILNSN_5MajorE0ELSP_0ELNSN_7ScaleInE1ELSQ_1EEEEEENS4_6LayoutINS5_IJNSA_ILi2EEESB_SB_EEENS5_IJSB_NSA_ILi0EEESW_EEEEENS5_IJNS4_10UnderscoreESZ_SZ_EEEEENS4_13SM90_TMA_LOADENS4_14ComposedLayoutINS4_7SwizzleILi2ELi4ELi3EEENS4_18smem_ptr_flag_bitsILi16EEENST_INS5_IJNSA_ILi8EEESG_EEENS5_IJSG_SB_EEEEEEEvNS4_8identityES12_S1C_vS1D_EENS_8epilogue10collective6detail29Sm90TmaWarpSpecializedAdapterINS1G_15DefaultEpilogueISI_SJ_SJ_NS1F_6thread17LinearCombinationISI_Li1EffLNS1K_9ScaleType4KindE0ELNS_15FloatRoundStyleE2ESI_EENS1_15EpilogueDefaultEEEEEvvEEEEvNT_6ParamsE,"",@"SHT_CUDA_INFO"
	.sectionflags	@""
	.align	4


	//----- nvinfo : EIATTR_CUDA_API_VERSION
	.align		4
        /*0000*/ 	.byte	0x04, 0x37
        /*0002*/ 	.short	(.L_21 - .L_20)
.L_20:
        /*0004*/ 	.word	0x00000082


	//----- nvinfo : EIATTR_KPARAM_INFO
	.align		4
.L_21:
        /*0008*/ 	.byte	0x04, 0x17
        /*000a*/ 	.short	(.L_23 - .L_22)
.L_22:
        /*000c*/ 	.word	0x00000000
        /*0010*/ 	.short	0x0000
        /*0012*/ 	.short	0x0070
        /*0014*/ 	.byte	0x00, 0xf0, 0x01, 0x10


	//----- nvinfo : EIATTR_SPARSE_MMA_MASK
	.align		4
.L_23:
        /*0018*/ 	.byte	0x03, 0x50
        /*001a*/ 	.short	0x0000


	//----- nvinfo : EIATTR_MAXREG_COUNT
	.align		4
        /*001c*/ 	.byte	0x03, 0x1b
        /*001e*/ 	.short	0x00a8


	//----- nvinfo : EIATTR_NUM_BARRIERS
	.align		4
        /*0020*/ 	.byte	0x02, 0x4c
        /*0022*/ 	.byte	0x01
	.zero		1


	//----- nvinfo : EIATTR_EXTERNS
	.align		4
        /*0024*/ 	.byte	0x04, 0x0f
        /*0026*/ 	.short	(.L_25 - .L_24)


	//   ....[0]....
	.align		4
.L_24:
        /*0028*/ 	.word	index@(__assertfail)


	//----- nvinfo : EIATTR_MERCURY_ISA_VERSION
	.align		4
.L_25:
        /*002c*/ 	.byte	0x03, 0x5f
        /*002e*/ 	.short	0x0101


	//----- nvinfo : EIATTR_INT_WARP_WIDE_INSTR_OFFSETS
	.align		4
        /*0030*/ 	.byte	0x04, 0x31
        /*0032*/ 	.short	(.L_27 - .L_26)


	//   ....[0]....
.L_26:
        /*0034*/ 	.word	0x00000460


	//   ....[1]....
        /*0038*/ 	.word	0x00000490


	//   ....[2]....
        /*003c*/ 	.word	0x00000570


	//----- nvinfo : EIATTR_COOP_GROUP_MASK_REGIDS
	.align		4
.L_27:
        /*0040*/ 	.byte	0x04, 0x29
        /*0042*/ 	.short	(.L_29 - .L_28)


	//   ....[0]....
.L_28:
        /*0044*/ 	.word	0xffffffff


	//   ....[1]....
        /*0048*/ 	.word	0xffffffff


	//   ....[2]....
        /*004c*/ 	.word	0xffffffff


	//   ....[3]....
        /*0050*/ 	.word	0xffffffff


	//   ....[4]....
        /*0054*/ 	.word	0xffffffff


	//----- nvinfo : EIATTR_COOP_GROUP_INSTR_OFFSETS
	.align		4
.L_29:
        /*0058*/ 	.byte	0x04, 0x28
        /*005a*/ 	.short	(.L_31 - .L_30)


	//   ....[0]....
.L_30:
        /*005c*/ 	.word	0x00000060


	//   ....[1]....
        /*0060*/ 	.word	0x00000070


	//   ....[2]....
        /*0064*/ 	.word	0x00000130


	//   ....[3]....
        /*0068*/ 	.word	0x00000370


	//   ....[4]....
        /*006c*/ 	.word	0x00001020


	//----- nvinfo : EIATTR_REG_RECONFIG
	.align		4
.L_31:
        /*0070*/ 	.byte	0x01, 0x54
	.zero		2


	//----- nvinfo : EIATTR_SYSCALL_OFFSETS
	.align		4
        /*0074*/ 	.byte	0x04, 0x46
        /*0076*/ 	.short	(.L_33 - .L_32)


	//   ....[0]....
.L_32:
        /*0078*/ 	.word	0x000011e0


	//----- nvinfo : EIATTR_MBARRIER_INSTR_OFFSETS
	.align		4
.L_33:
        /*007c*/ 	.byte	0x04, 0x39
        /*007e*/ 	.short	(.L_35 - .L_34)


	//   ....[0]....
.L_34:
        /*0080*/ 	.word	0x00000250
        /*0084*/ 	.word	0x000000ff
        /*0088*/ 	.word	0x00000000
        /*008c*/ 	.short	0x0100
        /*008e*/ 	.byte	0x08
	.zero		1


	//   ....[1]....
        /*0090*/ 	.word	0x00000260
        /*0094*/ 	.word	0x000000ff
        /*0098*/ 	.word	0x00000040
        /*009c*/ 	.short	0x0100
        /*009e*/ 	.byte	0x08
	.zero		1


	//   ....[2]....
        /*00a0*/ 	.word	0x00000270
        /*00a4*/ 	.word	0x000000ff
        /*00a8*/ 	.word	0x00000008
        /*00ac*/ 	.short	0x0100
        /*00ae*/ 	.byte	0x08
	.zero		1


	//   ....[3]....
        /*00b0*/ 	.word	0x00000280
        /*00b4*/ 	.word	0x000000ff
        /*00b8*/ 	.word	0x00000048
        /*00bc*/ 	.short	0x0100
        /*00be*/ 	.byte	0x08
	.zero		1


	//   ....[4]....
        /*00c0*/ 	.word	0x00000290
        /*00c4*/ 	.word	0x000000ff
        /*00c8*/ 	.word	0x00000010
        /*00cc*/ 	.short	0x0100
        /*00ce*/ 	.byte	0x08
	.zero		1


	//   ....[5]....
        /*00d0*/ 	.word	0x000002a0
        /*00d4*/ 	.word	0x000000ff
        /*00d8*/ 	.word	0x00000050
        /*00dc*/ 	.short	0x0100
        /*00de*/ 	.byte	0x08
	.zero		1


	//   ....[6]....
        /*00e0*/ 	.word	0x000002b0
        /*00e4*/ 	.word	0x000000ff
        /*00e8*/ 	.word	0x00000018
        /*00ec*/ 	.short	0x0100
        /*00ee*/ 	.byte	0x08
	.zero		1


	//   ....[7]....
        /*00f0*/ 	.word	0x000002c0
        /*00f4*/ 	.word	0x000000ff
        /*00f8*/ 	.word	0x00000058
        /*00fc*/ 	.short	0x0100
        /*00fe*/ 	.byte	0x08
	.zero		1


	//   ....[8]....
        /*0100*/ 	.word	0x000002d0
        /*0104*/ 	.word	0x000000ff
        /*0108*/ 	.word	0x00000020
        /*010c*/ 	.short	0x0100
        /*010e*/ 	.byte	0x08
	.zero		1


	//   ....[9]....
        /*0110*/ 	.word	0x000002e0
        /*0114*/ 	.word	0x000000ff
        /*0118*/ 	.word	0x00000060
        /*011c*/ 	.short	0x0100
        /*011e*/ 	.byte	0x08
	.zero		1


	//   ....[10]....
        /*0120*/ 	.word	0x000002f0
        /*0124*/ 	.word	0x000000ff
        /*0128*/ 	.word	0x00000028
        /*012c*/ 	.short	0x0100
        /*012e*/ 	.byte	0x08
	.zero		1


	//   ....[11]....
        /*0130*/ 	.word	0x00000300
        /*0134*/ 	.word	0x000000ff
        /*0138*/ 	.word	0x00000068
        /*013c*/ 	.short	0x0100
        /*013e*/ 	.byte	0x08
	.zero		1


	//   ....[12]....
        /*0140*/ 	.word	0x00000310
        /*0144*/ 	.word	0x000000ff
        /*0148*/ 	.word	0x00000030
        /*014c*/ 	.short	0x0100
        /*014e*/ 	.byte	0x08
	.zero		1


	//   ....[13]....
        /*0150*/ 	.word	0x00000320
        /*0154*/ 	.word	0x000000ff
        /*0158*/ 	.word	0x00000070
        /*015c*/ 	.short	0x0100
        /*015e*/ 	.byte	0x08
	.zero		1


	//   ....[14]....
        /*0160*/ 	.word	0x00000330
        /*0164*/ 	.word	0x000000ff
        /*0168*/ 	.word	0x00000038
        /*016c*/ 	.short	0x0100
        /*016e*/ 	.byte	0x08
	.zero		1


	//   ....[15]....
        /*0170*/ 	.word	0x00000340
        /*0174*/ 	.word	0x000000ff
        /*0178*/ 	.word	0x00000078
        /*017c*/ 	.short	0x0100
        /*017e*/ 	.byte	0x08
	.zero		1


	//   ....[16]....
        /*0180*/ 	.word	0x000005e0
        /*0184*/ 	.word	0x000000ff
        /*0188*/ 	.word	0x00000090
        /*018c*/ 	.short	0x0100
        /*018e*/ 	.byte	0x06
	.zero		1


	//   ....[17]....
        /*0190*/ 	.word	0x00000640
        /*0194*/ 	.word	0x000000ff
        /*0198*/ 	.word	0x00000098
        /*019c*/ 	.short	0x0100
        /*019e*/ 	.byte	0x06
	.zero		1


	//   ....[18]....
        /*01a0*/ 	.word	0x00001260
        /*01a4*/ 	.word	0x00000003
        /*01a8*/ 	.word	0x00000000
        /*01ac*/ 	.short	0x010a
        /*01ae*/ 	.byte	0x3f
	.zero		1


	//   ....[19]....
        /*01b0*/ 	.word	0x000012a0
        /*01b4*/ 	.word	0x00000003
        /*01b8*/ 	.word	0x00000000
        /*01bc*/ 	.short	0x010a
        /*01be*/ 	.byte	0x3f
	.zero		1


	//   ....[20]....
        /*01c0*/ 	.word	0x000016c0
        /*01c4*/ 	.word	0x000000ff
        /*01c8*/ 	.word	0x00000000
        /*01cc*/ 	.short	0x010a
        /*01ce*/ 	.byte	0x08
	.zero		1


	//   ....[21]....
        /*01d0*/ 	.word	0x00001700
        /*01d4*/ 	.word	0x000000ff
        /*01d8*/ 	.word	0x00000000
        /*01dc*/ 	.short	0x010a
        /*01de*/ 	.byte	0x08
	.zero		1


	//   ....[22]....
        /*01e0*/ 	.word	0x00001a00
        /*01e4*/ 	.word	0x000000ff
        /*01e8*/ 	.word	0x00000000
        /*01ec*/ 	.short	0x0101
        /*01ee*/ 	.byte	0x08
	.zero		1


	//   ....[23]....
        /*01f0*/ 	.word	0x00001ba0
        /*01f4*/ 	.word	0x000000ff
        /*01f8*/ 	.word	0x00000000
        /*01fc*/ 	.short	0x0101
        /*01fe*/ 	.byte	0x04
	.zero		1


	//   ....[24]....
        /*0200*/ 	.word	0x00006950
        /*0204*/ 	.word	0x0000000c
        /*0208*/ 	.word	0x00000040
        /*020c*/ 	.short	0x010a
        /*020e*/ 	.byte	0x3f
	.zero		1


	//   ....[25]....
        /*0210*/ 	.word	0x00006d10
        /*0214*/ 	.word	0x00000005
        /*0218*/ 	.word	0x00000098
        /*021c*/ 	.short	0x0101
        /*021e*/ 	.byte	0x3f
	.zero		1


	//   ....[26]....
        /*0220*/ 	.word	0x00007410
        /*0224*/ 	.word	0x00000007
        /*0228*/ 	.word	0x00000000
        /*022c*/ 	.short	0x010a
        /*022e*/ 	.byte	0x3f
	.zero		1


	//   ....[27]....
        /*0230*/ 	.word	0x00007490
        /*0234*/ 	.word	0x00000006
        /*0238*/ 	.word	0x00000000
        /*023c*/ 	.short	0x010a
        /*023e*/ 	.byte	0x3f
	.zero		1


	//   ....[28]....
        /*0240*/ 	.word	0x00007520
        /*0244*/ 	.word	0x00000007
        /*0248*/ 	.word	0x00000000
        /*024c*/ 	.short	0x010a
        /*024e*/ 	.byte	0x3f
	.zero		1


	//   ....[29]....
        /*0250*/ 	.word	0x000075b0
        /*0254*/ 	.word	0x00000006
        /*0258*/ 	.word	0x00000000
        /*025c*/ 	.short	0x010a
        /*025e*/ 	.byte	0x3f
	.zero		1


	//   ....[30]....
        /*0260*/ 	.word	0x00007640
        /*0264*/ 	.word	0x00000007
        /*0268*/ 	.word	0x00000000
        /*026c*/ 	.short	0x010a
        /*026e*/ 	.byte	0x3f
	.zero		1


	//   ....[31]....
        /*0270*/ 	.word	0x000076d0
        /*0274*/ 	.word	0x00000006
        /*0278*/ 	.word	0x00000000
        /*027c*/ 	.short	0x010a
        /*027e*/ 	.byte	0x3f
	.zero		1


	//   ....[32]....
        /*0280*/ 	.word	0x00007760
        /*0284*/ 	.word	0x00000007
        /*0288*/ 	.word	0x00000000
        /*028c*/ 	.short	0x010a
        /*028e*/ 	.byte	0x3f
	.zero		1


	//   ....[33]....
        /*0290*/ 	.word	0x000077f0
        /*0294*/ 	.word	0x00000005
        /*0298*/ 	.word	0x00000000
        /*029c*/ 	.short	0x010a
        /*029e*/ 	.byte	0x3f
	.zero		1


	//   ....[34]....
        /*02a0*/ 	.word	0x00007850
        /*02a4*/ 	.word	0x00000003
        /*02a8*/ 	.word	0x00000000
        /*02ac*/ 	.short	0x010a
        /*02ae*/ 	.byte	0x3f
	.zero		1


	//   ....[35]....
        /*02b0*/ 	.word	0x000078b0
        /*02b4*/ 	.word	0x00000005
        /*02b8*/ 	.word	0x00000000
        /*02bc*/ 	.short	0x010a
        /*02be*/ 	.byte	0x3f
	.zero		1


	//   ....[36]....
        /*02c0*/ 	.word	0x00007980
        /*02c4*/ 	.word	0x0000000c
        /*02c8*/ 	.word	0x00000040
        /*02cc*/ 	.short	0x010a
        /*02ce*/ 	.byte	0x3f
	.zero		1


	//   ....[37]....
        /*02d0*/ 	.word	0x00007a50
        /*02d4*/ 	.word	0x00000007
        /*02d8*/ 	.word	0x00000000
        /*02dc*/ 	.short	0x010a
        /*02de*/ 	.byte	0x3f
	.zero		1


	//   ....[38]....
        /*02e0*/ 	.word	0x00007aa0
        /*02e4*/ 	.word	0x00000006
        /*02e8*/ 	.word	0x00000000
        /*02ec*/ 	.short	0x010a
        /*02ee*/ 	.byte	0x3f
	.zero		1


	//   ....[39]....
        /*02f0*/ 	.word	0x00007af0
        /*02f4*/ 	.word	0x00000007
        /*02f8*/ 	.word	0x00000000
        /*02fc*/ 	.short	0x010a
        /*02fe*/ 	.byte	0x3f
	.zero		1


	//   ....[40]....
        /*0300*/ 	.word	0x00007b40
        /*0304*/ 	.word	0x00000006
        /*0308*/ 	.word	0x00000000
        /*030c*/ 	.short	0x010a
        /*030e*/ 	.byte	0x3f
	.zero		1


	//   ....[41]....
        /*0310*/ 	.word	0x00007b90
        /*0314*/ 	.word	0x00000007
        /*0318*/ 	.word	0x00000000
        /*031c*/ 	.short	0x010a
        /*031e*/ 	.byte	0x3f
	.zero		1


	//   ....[42]....
        /*0320*/ 	.word	0x00007be0
        /*0324*/ 	.word	0x00000006
        /*0328*/ 	.word	0x00000000
        /*032c*/ 	.short	0x010a
        /*032e*/ 	.byte	0x3f
	.zero		1


	//   ....[43]....
        /*0330*/ 	.word	0x00007c30
        /*0334*/ 	.word	0x00000007
        /*0338*/ 	.word	0x00000000
        /*033c*/ 	.short	0x010a
        /*033e*/ 	.byte	0x3f
	.zero		1


	//----- nvinfo : EIATTR_NUM_MBARRIERS
	.align		4
.L_35:
        /*0340*/ 	.byte	0x03, 0x38
        /*0342*/ 	.short	0x0012


	//----- nvinfo : EIATTR_EXIT_INSTR_OFFSETS
	.align		4
        /*0344*/ 	.byte	0x04, 0x1c
        /*0346*/ 	.short	(.L_37 - .L_36)


	//   ....[0]....
.L_36:
        /*0348*/ 	.word	0x00000690


	//   ....[1]....
        /*034c*/ 	.word	0x00000f50


	//   ....[2]....
        /*0350*/ 	.word	0x00005fc0


	//   ....[3]....
        /*0354*/ 	.word	0x000065f0


	//   ....[4]....
        /*0358*/ 	.word	0x00007840


	//----- nvinfo : EIATTR_MAX_THREADS
	.align		4
.L_37:
        /*035c*/ 	.byte	0x04, 0x05
        /*035e*/ 	.short	(.L_39 - .L_38)
.L_38:
        /*0360*/ 	.word	0x00000180
        /*0364*/ 	.word	0x00000001
        /*0368*/ 	.word	0x00000001


	//----- nvinfo : EIATTR_CRS_STACK_SIZE
	.align		4
.L_39:
        /*036c*/ 	.byte	0x04, 0x1e
        /*036e*/ 	.short	(.L_41 - .L_40)
.L_40:
        /*0370*/ 	.word	0x00000000


	//----- nvinfo : EIATTR_CBANK_PARAM_SIZE
	.align		4
.L_41:
        /*0374*/ 	.byte	0x03, 0x19
        /*0376*/ 	.short	0x0470


	//----- nvinfo : EIATTR_PARAM_CBANK
	.align		4
        /*0378*/ 	.byte	0x04, 0x0a
        /*037a*/ 	.short	(.L_43 - .L_42)
	.align		4
.L_42:
        /*037c*/ 	.word	index@(.nv.constant0._ZN7cutlass13device_kernelINS_4gemm6kernel13GemmUniversalIN4cute5tupleIJiiiiEEENS1_10collective13CollectiveMmaINS1_34MainloopSm90TmaGmmaWarpSpecializedILi8ENS5_IJNS4_1CILi1EEESB_SB_EEENS1_35KernelTmaWarpSpecializedCooperativeEEENS5_IJNSA_ILi384EEENSA_ILi32EEESG_EEENS_6half_tENS5_IJlSB_lEEESI_SJ_NS4_8TiledMMAINS4_8MMA_AtomIJNS4_4SM904GMMA25MMA_64x32x16_F32F16F16_SSILNSN_5MajorE0ELSP_0ELNSN_7ScaleInE1ELSQ_1EEEEEENS4_6LayoutINS5_IJNSA_ILi2EEESB_SB_EEENS5_IJSB_NSA_ILi0EEESW_EEEEENS5_IJNS4_10UnderscoreESZ_SZ_EEEEENS4_13SM90_TMA_LOADENS4_14ComposedLayoutINS4_7SwizzleILi2ELi4ELi3EEENS4_18smem_ptr_flag_bitsILi16EEENST_INS5_IJNSA_ILi8EEESG_EEENS5_IJSG_SB_EEEEEEEvNS4_8identityES12_S1C_vS1D_EENS_8epilogue10collective6detail29Sm90TmaWarpSpecializedAdapterINS1G_15DefaultEpilogueISI_SJ_SJ_NS1F_6thread17LinearCombinationISI_Li1EffLNS1K_9ScaleType4KindE0ELNS_15FloatRoundStyleE2ESI_EENS1_15EpilogueDefaultEEEEEvvEEEEvNT_6ParamsE)
        /*0380*/ 	.short	0x0210
        /*0382*/ 	.short	0x0470


	//----- nvinfo : EIATTR_SW_WAR
	.align		4
.L_43:
        /*0384*/ 	.byte	0x04, 0x36
        /*0386*/ 	.short	(.L_45 - .L_44)
.L_44:
        /*0388*/ 	.word	0x00000008
.L_45:


//--------------------- .nv.callgraph             --------------------------
	.section	.nv.callgraph,"",@"SHT_CUDA_CALLGRAPH"
	.align	4
	.sectionentsize	8
	.align		4
        /*0000*/ 	.word	0x00000000
	.align		4
        /*0004*/ 	.word	0xffffffff
	.align		4
        /*0008*/ 	.word	index@(_ZN7cutlass13device_kernelINS_4gemm6kernel13GemmUniversalIN4cute5tupleIJiiiiEEENS1_10collective13CollectiveMmaINS1_34MainloopSm90TmaGmmaWarpSpecializedILi8ENS5_IJNS4_1CILi1EEESB_SB_EEENS1_35KernelTmaWarpSpecializedCooperativeEEENS5_IJNSA_ILi384EEENSA_ILi32EEESG_EEENS_6half_tENS5_IJlSB_lEEESI_SJ_NS4_8TiledMMAINS4_8MMA_AtomIJNS4_4SM904GMMA25MMA_64x32x16_F32F16F16_SSILNSN_5MajorE0ELSP_0ELNSN_7ScaleInE1ELSQ_1EEEEEENS4_6LayoutINS5_IJNSA_ILi2EEESB_SB_EEENS5_IJSB_NSA_ILi0EEESW_EEEEENS5_IJNS4_10UnderscoreESZ_SZ_EEEEENS4_13SM90_TMA_LOADENS4_14ComposedLayoutINS4_7SwizzleILi2ELi4ELi3EEENS4_18smem_ptr_flag_bitsILi16EEENST_INS5_IJNSA_ILi8EEESG_EEENS5_IJSG_SB_EEEEEEEvNS4_8identityES12_S1C_vS1D_EENS_8epilogue10collective6detail29Sm90TmaWarpSpecializedAdapterINS1G_15DefaultEpilogueISI_SJ_SJ_NS1F_6thread17LinearCombinationISI_Li1EffLNS1K_9ScaleType4KindE0ELNS_15FloatRoundStyleE2ESI_EENS1_15EpilogueDefaultEEEEEvvEEEEvNT_6ParamsE)
	.align		4
        /*000c*/ 	.word	index@(__assertfail)
	.align		4
        /*0010*/ 	.word	0x00000000
	.align		4
        /*0014*/ 	.word	0xfffffffe
	.align		4
        /*0018*/ 	.word	0x00000000
	.align		4
        /*001c*/ 	.word	0xfffffffd
	.align		4
        /*0020*/ 	.word	0x00000000
	.align		4
        /*0024*/ 	.word	0xfffffffc


//--------------------- .nv.constant4             --------------------------
	.section	.nv.constant4,"a",@progbits
	.align	8
	.align		8
.nv.constant4:
        /*0000*/ 	.dword	__assertfail
	.align		8
        /*0008*/ 	.dword	__unnamed_1
	.align		8
        /*0010*/ 	.dword	_ZN39_INTERNAL_1a1033e9_4_k_cu_ab0d6f21_97914cuda3std3__45__cpo5beginE
	.align		8
        /*0018*/ 	.dword	_ZN39_INTERNAL_1a1033e9_4_k_cu_ab0d6f21_97914cuda3std3__45__cpo3endE
	.align		8
        /*0020*/ 	.dword	_ZN39_INTERNAL_1a1033e9_4_k_cu_ab0d6f21_97914cuda3std3__45__cpo6cbeginE
	.align		8
        /*0028*/ 	.dword	_ZN39_INTERNAL_1a1033e9_4_k_cu_ab0d6f21_97914cuda3std3__45__cpo4cendE
	.align		8
        /*0030*/ 	.dword	_ZN39_INTERNAL_1a1033e9_4_k_cu_ab0d6f21_97914cuda3std3__441_GLOBAL__N__1a1033e9_4_k_cu_ab0d6f21_97916ignoreE
	.align		8
        /*0038*/ 	.dword	_ZN39_INTERNAL_1a1033e9_4_k_cu_ab0d6f21_97914cuda3std3__419piecewise_constructE
	.align		8
        /*0040*/ 	.dword	_ZN39_INTERNAL_1a1033e9_4_k_cu_ab0d6f21_97914cuda3std3__48in_placeE
	.align		8
        /*0048*/ 	.dword	_ZN39_INTERNAL_1a1033e9_4_k_cu_ab0d6f21_97914cuda3std6ranges3__45__cpo4swapE
	.align		8
        /*0050*/ 	.dword	_ZN39_INTERNAL_1a1033e9_4_k_cu_ab0d6f21_97914cuda3std6ranges3__45__cpo9iter_moveE
	.align		8
        /*0058*/ 	.dword	_ZN39_INTERNAL_1a1033e9_4_k_cu_ab0d6f21_97914cute7productE
	.align		8
        /*0060*/ 	.dword	_ZN39_INTERNAL_1a1033e9_4_k_cu_ab0d6f21_97914cute1_E
	.align		8
        /*0068*/ 	.dword	$str$22
	.align		8
        /*0070*/ 	.dword	$str$23


//--------------------- .text._ZN7cutlass13device_kernelINS_4gemm6kernel13GemmUniversalIN4cute5tupleIJiiiiEEENS1_10collective13CollectiveMmaINS1_34MainloopSm90TmaGmmaWarpSpecializedILi8ENS5_IJNS4_1CILi1EEESB_SB_EEENS1_35KernelTmaWarpSpecializedCooperativeEEENS5_IJNSA_ILi384EEENSA_ILi32EEESG_EEENS_6half_tENS5_IJlSB_lEEESI_SJ_NS4_8TiledMMAINS4_8MMA_AtomIJNS4_4SM904GMMA25MMA_64x32x16_F32F16F16_SSILNSN_5MajorE0ELSP_0ELNSN_7ScaleInE1ELSQ_1EEEEEENS4_6LayoutINS5_IJNSA_ILi2EEESB_SB_EEENS5_IJSB_NSA_ILi0EEESW_EEEEENS5_IJNS4_10UnderscoreESZ_SZ_EEEEENS4_13SM90_TMA_LOADENS4_14ComposedLayoutINS4_7SwizzleILi2ELi4ELi3EEENS4_18smem_ptr_flag_bitsILi16EEENST_INS5_IJNSA_ILi8EEESG_EEENS5_IJSG_SB_EEEEEEEvNS4_8identityES12_S1C_vS1D_EENS_8epilogue10collective6detail29Sm90TmaWarpSpecializedAdapterINS1G_15DefaultEpilogueISI_SJ_SJ_NS1F_6thread17LinearCombinationISI_Li1EffLNS1K_9ScaleType4KindE0ELNS_15FloatRoundStyleE2ESI_EENS1_15EpilogueDefaultEEEEEvvEEEEvNT_6ParamsE --------------------------
	.section	.text._ZN7cutlass13device_kernelINS_4gemm6kernel13GemmUniversalIN4cute5tupleIJiiiiEEENS1_10collective13CollectiveMmaINS1_34MainloopSm90TmaGmmaWarpSpecializedILi8ENS5_IJNS4_1CILi1EEESB_SB_EEENS1_35KernelTmaWarpSpecializedCooperativeEEENS5_IJNSA_ILi384EEENSA_ILi32EEESG_EEENS_6half_tENS5_IJlSB_lEEESI_SJ_NS4_8TiledMMAINS4_8MMA_AtomIJNS4_4SM904GMMA25MMA_64x32x16_F32F16F16_SSILNSN_5MajorE0ELSP_0ELNSN_7ScaleInE1ELSQ_1EEEEEENS4_6LayoutINS5_IJNSA_ILi2EEESB_SB_EEENS5_IJSB_NSA_ILi0EEESW_EEEEENS5_IJNS4_10UnderscoreESZ_SZ_EEEEENS4_13SM90_TMA_LOADENS4_14ComposedLayoutINS4_7SwizzleILi2ELi4ELi3EEENS4_18smem_ptr_flag_bitsILi16EEENST_INS5_IJNSA_ILi8EEESG_EEENS5_IJSG_SB_EEEEEEEvNS4_8identityES12_S1C_vS1D_EENS_8epilogue10collective6detail29Sm90TmaWarpSpecializedAdapterINS1G_15DefaultEpilogueISI_SJ_SJ_NS1F_6thread17LinearCombinationISI_Li1EffLNS1K_9ScaleType4KindE0ELNS_15FloatRoundStyleE2ESI_EENS1_15EpilogueDefaultEEEEEvvEEEEvNT_6ParamsE,"ax",@progbits
	.align	128
.text._ZN7cutlass13device_kernelINS_4gemm6kernel13GemmUniversalIN4cute5tupleIJiiiiEEENS1_10collective13CollectiveMmaINS1_34MainloopSm90TmaGmmaWarpSpecializedILi8ENS5_IJNS4_1CILi1EEESB_SB_EEENS1_35KernelTmaWarpSpecializedCooperativeEEENS5_IJNSA_ILi384EEENSA_ILi32EEESG_EEENS_6half_tENS5_IJlSB_lEEESI_SJ_NS4_8TiledMMAINS4_8MMA_AtomIJNS4_4SM904GMMA25MMA_64x32x16_F32F16F16_SSILNSN_5MajorE0ELSP_0ELNSN_7ScaleInE1ELSQ_1EEEEEENS4_6LayoutINS5_IJNSA_ILi2EEESB_SB_EEENS5_IJSB_NSA_ILi0EEESW_EEEEENS5_IJNS4_10UnderscoreESZ_SZ_EEEEENS4_13SM90_TMA_LOADENS4_14ComposedLayoutINS4_7SwizzleILi2ELi4ELi3EEENS4_18smem_ptr_flag_bitsILi16EEENST_INS5_IJNSA_ILi8EEESG_EEENS5_IJSG_SB_EEEEEEEvNS4_8identityES12_S1C_vS1D_EENS_8epilogue10collective6detail29Sm90TmaWarpSpecializedAdapterINS1G_15DefaultEpilogueISI_SJ_SJ_NS1F_6thread17LinearCombinationISI_Li1EffLNS1K_9ScaleType4KindE0ELNS_15FloatRoundStyleE2ESI_EENS1_15EpilogueDefaultEEEEEvvEEEEvNT_6ParamsE:
        .type           _ZN7cutlass13device_kernelINS_4gemm6kernel13GemmUniversalIN4cute5tupleIJiiiiEEENS1_10collective13CollectiveMmaINS1_34MainloopSm90TmaGmmaWarpSpecializedILi8ENS5_IJNS4_1CILi1EEESB_SB_EEENS1_35KernelTmaWarpSpecializedCooperativeEEENS5_IJNSA_ILi384EEENSA_ILi32EEESG_EEENS_6half_tENS5_IJlSB_lEEESI_SJ_NS4_8TiledMMAINS4_8MMA_AtomIJNS4_4SM904GMMA25MMA_64x32x16_F32F16F16_SSILNSN_5MajorE0ELSP_0ELNSN_7ScaleInE1ELSQ_1EEEEEENS4_6LayoutINS5_IJNSA_ILi2EEESB_SB_EEENS5_IJSB_NSA_ILi0EEESW_EEEEENS5_IJNS4_10UnderscoreESZ_SZ_EEEEENS4_13SM90_TMA_LOADENS4_14ComposedLayoutINS4_7SwizzleILi2ELi4ELi3EEENS4_18smem_ptr_flag_bitsILi16EEENST_INS5_IJNSA_ILi8EEESG_EEENS5_IJSG_SB_EEEEEEEvNS4_8identityES12_S1C_vS1D_EENS_8epilogue10collective6detail29Sm90TmaWarpSpecializedAdapterINS1G_15DefaultEpilogueISI_SJ_SJ_NS1F_6thread17LinearCombinationISI_Li1EffLNS1K_9ScaleType4KindE0ELNS_15FloatRoundStyleE2ESI_EENS1_15EpilogueDefaultEEEEEvvEEEEvNT_6ParamsE,@function
        .size           _ZN7cutlass13device_kernelINS_4gemm6kernel13GemmUniversalIN4cute5tupleIJiiiiEEENS1_10collective13CollectiveMmaINS1_34MainloopSm90TmaGmmaWarpSpecializedILi8ENS5_IJNS4_1CILi1EEESB_SB_EEENS1_35KernelTmaWarpSpecializedCooperativeEEENS5_IJNSA_ILi384EEENSA_ILi32EEESG_EEENS_6half_tENS5_IJlSB_lEEESI_SJ_NS4_8TiledMMAINS4_8MMA_AtomIJNS4_4SM904GMMA25MMA_64x32x16_F32F16F16_SSILNSN_5MajorE0ELSP_0ELNSN_7ScaleInE1ELSQ_1EEEEEENS4_6LayoutINS5_IJNSA_ILi2EEESB_SB_EEENS5_IJSB_NSA_ILi0EEESW_EEEEENS5_IJNS4_10UnderscoreESZ_SZ_EEEEENS4_13SM90_TMA_LOADENS4_14ComposedLayoutINS4_7SwizzleILi2ELi4ELi3EEENS4_18smem_ptr_flag_bitsILi16EEENST_INS5_IJNSA_ILi8EEESG_EEENS5_IJSG_SB_EEEEEEEvNS4_8identityES12_S1C_vS1D_EENS_8epilogue10collective6detail29Sm90TmaWarpSpecializedAdapterINS1G_15DefaultEpilogueISI_SJ_SJ_NS1F_6thread17LinearCombinationISI_Li1EffLNS1K_9ScaleType4KindE0ELNS_15FloatRoundStyleE2ESI_EENS1_15EpilogueDefaultEEEEEvvEEEEvNT_6ParamsE,(.L_x_155 - _ZN7cutlass13device_kernelINS_4gemm6kernel13GemmUniversalIN4cute5tupleIJiiiiEEENS1_10collective13CollectiveMmaINS1_34MainloopSm90TmaGmmaWarpSpecializedILi8ENS5_IJNS4_1CILi1EEESB_SB_EEENS1_35KernelTmaWarpSpecializedCooperativeEEENS5_IJNSA_ILi384EEENSA_ILi32EEESG_EEENS_6half_tENS5_IJlSB_lEEESI_SJ_NS4_8TiledMMAINS4_8MMA_AtomIJNS4_4SM904GMMA25MMA_64x32x16_F32F16F16_SSILNSN_5MajorE0ELSP_0ELNSN_7ScaleInE1ELSQ_1EEEEEENS4_6LayoutINS5_IJNSA_ILi2EEESB_SB_EEENS5_IJSB_NSA_ILi0EEESW_EEEEENS5_IJNS4_10UnderscoreESZ_SZ_EEEEENS4_13SM90_TMA_LOADENS4_14ComposedLayoutINS4_7SwizzleILi2ELi4ELi3EEENS4_18smem_ptr_flag_bitsILi16EEENST_INS5_IJNSA_ILi8EEESG_EEENS5_IJSG_SB_EEEEEEEvNS4_8identityES12_S1C_vS1D_EENS_8epilogue10collective6detail29Sm90TmaWarpSpecializedAdapterINS1G_15DefaultEpilogueISI_SJ_SJ_NS1F_6thread17LinearCombinationISI_Li1EffLNS1K_9ScaleType4KindE0ELNS_15FloatRoundStyleE2ESI_EENS1_15EpilogueDefaultEEEEEvvEEEEvNT_6ParamsE)
        .other          _ZN7cutlass13device_kernelINS_4gemm6kernel13GemmUniversalIN4cute5tupleIJiiiiEEENS1_10collective13CollectiveMmaINS1_34MainloopSm90TmaGmmaWarpSpecializedILi8ENS5_IJNS4_1CILi1EEESB_SB_EEENS1_35KernelTmaWarpSpecializedCooperativeEEENS5_IJNSA_ILi384EEENSA_ILi32EEESG_EEENS_6half_tENS5_IJlSB_lEEESI_SJ_NS4_8TiledMMAINS4_8MMA_AtomIJNS4_4SM904GMMA25MMA_64x32x16_F32F16F16_SSILNSN_5MajorE0ELSP_0ELNSN_7ScaleInE1ELSQ_1EEEEEENS4_6LayoutINS5_IJNSA_ILi2EEESB_SB_EEENS5_IJSB_NSA_ILi0EEESW_EEEEENS5_IJNS4_10UnderscoreESZ_SZ_EEEEENS4_13SM90_TMA_LOADENS4_14ComposedLayoutINS4_7SwizzleILi2ELi4ELi3EEENS4_18smem_ptr_flag_bitsILi16EEENST_INS5_IJNSA_ILi8EEESG_EEENS5_IJSG_SB_EEEEEEEvNS4_8identityES12_S1C_vS1D_EENS_8epilogue10collective6detail29Sm90TmaWarpSpecializedAdapterINS1G_15DefaultEpilogueISI_SJ_SJ_NS1F_6thread17LinearCombinationISI_Li1EffLNS1K_9ScaleType4KindE0ELNS_15FloatRoundStyleE2ESI_EENS1_15EpilogueDefaultEEEEEvvEEEEvNT_6ParamsE,@"STO_CUDA_ENTRY STV_DEFAULT"
_ZN7cutlass13device_kernelINS_4gemm6kernel13GemmUniversalIN4cute5tupleIJiiiiEEENS1_10collective13CollectiveMmaINS1_34MainloopSm90TmaGmmaWarpSpecializedILi8ENS5_IJNS4_1CILi1EEESB_SB_EEENS1_35KernelTmaWarpSpecializedCooperativeEEENS5_IJNSA_ILi384EEENSA_ILi32EEESG_EEENS_6half_tENS5_IJlSB_lEEESI_SJ_NS4_8TiledMMAINS4_8MMA_AtomIJNS4_4SM904GMMA25MMA_64x32x16_F32F16F16_SSILNSN_5MajorE0ELSP_0ELNSN_7ScaleInE1ELSQ_1EEEEEENS4_6LayoutINS5_IJNSA_ILi2EEESB_SB_EEENS5_IJSB_NSA_ILi0EEESW_EEEEENS5_IJNS4_10UnderscoreESZ_SZ_EEEEENS4_13SM90_TMA_LOADENS4_14ComposedLayoutINS4_7SwizzleILi2ELi4ELi3EEENS4_18smem_ptr_flag_bitsILi16EEENST_INS5_IJNSA_ILi8EEESG_EEENS5_IJSG_SB_EEEEEEEvNS4_8identityES12_S1C_vS1D_EENS_8epilogue10collective6detail29Sm90TmaWarpSpecializedAdapterINS1G_15DefaultEpilogueISI_SJ_SJ_NS1F_6thread17LinearCombinationISI_Li1EffLNS1K_9ScaleType4KindE0ELNS_15FloatRoundStyleE2ESI_EENS1_15EpilogueDefaultEEEEEvvEEEEvNT_6ParamsE:
[----:B------:R-:W0:Y:S01]  /*0000*/  LDC R1, c[0x0][0x28] ;  /* 0x00000a00ff017b82 */ /* 0x000e220000000800 */
[----:B------:R-:W1:Y:S01]  /*0010*/  S2R R18, SR_TID.X ;  /* 0x0000000000127919 */ /* 0x000e620000002100 */
[----:B------:R-:W-:Y:S01]  /*0020*/  ELECT P0, URZ, PT ;  /* 0x00000000003f782f */ /* 0x000fe20003800000 */
[----:B------:R-:W-:Y:S01]  /*0030*/  BSSY B0, `(.L_x_0) ;  /* 0x000000f000007945 */ /* 0x000fe20003800000 */
[--C-:B-1----:R-:W-:Y:S02]  /*0040*/  SHF.R.U32.HI R0, RZ, 0x5, R18.reuse ;  /* 0x00000005ff007819 */ /* 0x102fe40000011612 */
[----:B------:R-:W-:-:S03]  /*0050*/  SHF.R.U32.HI R22, RZ, 0x7, R18 ;  /* 0x00000007ff167819 */ /* 0x000fc60000011612 */
[----:B------:R-:W1:Y:S04]  /*0060*/  SHFL.IDX PT, R5, R0, RZ, 0x1f ;  /* 0x00001fff00057589 */ /* 0x000e6800000e0000 */
[----:B------:R2:W3:Y:S01]  /*0070*/  SHFL.IDX PT, R8, R22, RZ, 0x1f ;  /* 0x00001fff16087589 */ /* 0x0004e200000e0000 */
[----:B-1----:R-:W-:-:S13]  /*0080*/  ISETP.NE.OR P0, PT, R5, RZ, !P0 ;  /* 0x000000ff0500720c */ /* 0x002fda0004705670 */
[----:B0-23--:R-:W-:Y:S05]  /*0090*/  @P0 BRA `(.L_x_1) ;  /* 0x0000000000200947 */ /* 0x00dfea0003800000 */
[----:B------:R-:W-:Y:S02]  /*00a0*/  ULDC.64 UR4, c[0x0][0x198] ;  /* 0x0000660000047ab9 */ /* 0x000fe40000000a00 */
[----:B------:R-:W-:Y:S02]  /*00b0*/  UIADD3 UR6, UP0, UR4, 0xf0, URZ ;  /* 0x000000f004067890 */ /* 0x000fe4000ff1e03f */
[----:B------:R-:W-:Y:S02]  /*00c0*/  UIADD3 UR4, UP1, UR4, 0x1f0, URZ ;  /* 0x000001f004047890 */ /* 0x000fe4000ff3e03f */
[----:B------:R-:W-:Y:S02]  /*00d0*/  UIADD3.X UR7, URZ, UR5, URZ, UP0, !UPT ;  /* 0x000000053f077290 */ /* 0x000fe400087fe43f */
[----:B------:R-:W-:-:S07]  /*00e0*/  UIADD3.X UR5, URZ, UR5, URZ, UP1, !UPT ;  /* 0x000000053f057290 */ /* 0x000fce0008ffe43f */
[----:B------:R0:W-:Y:S02]  /*00f0*/  UTMACCTL.PF [UR6] ;  /* 0x00000000060079b9 */ /* 0x0001e40008040000 */
[----:B------:R0:W-:Y:S02]  /*0100*/  UTMACCTL.PF [UR4] ;  /* 0x00000000040079b9 */ /* 0x0001e40008040000 */
[----:B0-----:R-:W-:Y:S01]  /*0110*/  NOP ;  /* 0x0000000000007918 */ /* 0x001fe20000000000 */
.L_x_1:
[----:B------:R-:W-:Y:S05]  /*0120*/  BSYNC B0 ;  /* 0x0000000000007941 */ /* 0x000fea0003800000 */
.L_x_0:
[----:B------:R-:W0:Y:S02]  /*0130*/  SHFL.IDX PT, R2, R0, RZ, 0x1f ;  /* 0x00001fff00027589 */ /* 0x000e2400000e0000 */
[----:B0-----:R-:W-:-:S13]  /*0140*/  ISETP.NE.AND P0, PT, R2, RZ, PT ;  /* 0x000000ff0200720c */ /* 0x001fda0003f05270 */
[----:B------:R-:W-:Y:S05]  /*0150*/  @P0 BRA `(.L_x_2) ;  /* 0x0000000000840947 */ /* 0x000fea0003800000 */
[----:B------:R-:W-:Y:S01]  /*0160*/  ELECT P0, URZ, PT ;  /* 0x00000000003f782f */ /* 0x000fe20003800000 */
[----:B------:R-:W-:-:S12]  /*0170*/  BSSY B0, `(.L_x_2) ;  /* 0x000001f000007945 */ /* 0x000fd80003800000 */
[----:B------:R-:W-:Y:S05]  /*0180*/  @!P0 BRA `(.L_x_3) ;  /* 0x0000000000748947 */ /* 0x000fea0003800000 */
[----:B------:R-:W0:Y:S01]  /*0190*/  S2UR UR8, SR_CgaCtaId ;  /* 0x00000000000879c3 */ /* 0x000e220000008800 */
[----:B------:R-:W-:Y:S01]  /*01a0*/  UMOV UR4, 0x400 ;  /* 0x0000040000047882 */ /* 0x000fe20000000000 */
[----:B------:R-:W-:Y:S01]  /*01b0*/  UMOV UR5, 0x1 ;  /* 0x0000000100057882 */ /* 0x000fe20000000000 */
[----:B------:R-:W-:Y:S02]  /*01c0*/  UMOV UR6, 0x100 ;  /* 0x0000010000067882 */ /* 0x000fe40000000000 */
[----:B------:R-:W-:-:S04]  /*01d0*/  UIADD3 UR6, -UR6, 0x100000, URZ ;  /* 0x0010000006067890 */ /* 0x000fc8000fffe13f */
[----:B------:R-:W-:Y:S02]  /*01e0*/  USHF.L.U32 UR7, UR6, 0xb, URZ ;  /* 0x0000000b06077899 */ /* 0x000fe4000800063f */
[----:B------:R-:W-:Y:S02]  /*01f0*/  USHF.L.U32 UR6, UR6, 0x1, URZ ;  /* 0x0000000106067899 */ /* 0x000fe4000800063f */
[----:B0-----:R-:W-:Y:S02]  /*0200*/  ULEA UR8, UR8, UR4, 0x18 ;  /* 0x0000000408087291 */ /* 0x001fe4000f8ec03f */
[----:B------:R-:W-:-:S04]  /*0210*/  UIADD3 UR4, -UR5, 0x100000, URZ ;  /* 0x0010000005047890 */ /* 0x000fc8000fffe13f */
[----:B------:R-:W-:Y:S02]  /*0220*/  USHF.L.U32 UR5, UR4, 0xb, URZ ;  /* 0x0000000b04057899 */ /* 0x000fe4000800063f */
[----:B------:R-:W-:Y:S01]  /*0230*/  USHF.L.U32 UR4, UR4, 0x1, URZ ;  /* 0x0000000104047899 */ /* 0x000fe2000800063f */
[----:B------:R-:W0:Y:S11]  /*0240*/  FENCE.VIEW.ASYNC.S ;  /* 0x00000000000073c6 */ /* 0x000e360000000000 */
[----:B0-----:R0:W1:Y:S01]  /*0250*/  SYNCS.EXCH.64 URZ, [UR8], UR4 ;  /* 0x00000004083f75b2 */ /* 0x0010620008000100 */
[----:B------:R0:W2:Y:S01]  /*0260*/  SYNCS.EXCH.64 URZ, [UR8+0x40], UR6 ;  /* 0x00004006083f75b2 */ /* 0x0000a20008000100 */
[----:B------:R0:W3:Y:S01]  /*0270*/  SYNCS.EXCH.64 URZ, [UR8+0x8], UR4 ;  /* 0x00000804083f75b2 */ /* 0x0000e20008000100 */
[----:B------:R0:W4:Y:S01]  /*0280*/  SYNCS.EXCH.64 URZ, [UR8+0x48], UR6 ;  /* 0x00004806083f75b2 */ /* 0x0001220008000100 */
[----:B------:R0:W0:Y:S01]  /*0290*/  SYNCS.EXCH.64 URZ, [UR8+0x10], UR4 ;  /* 0x00001004083f75b2 */ /* 0x0000220008000100 */
        /* <DEDUP_REMOVED lines=11> */
[----:B------:R-:W-:Y:S01]  /*0350*/  NOP ;  /* 0x0000000000007918 */ /* 0x000fe20000000000 */
.L_x_3:
[----:B0-----:R-:W-:Y:S05]  /*0360*/  BSYNC B0 ;  /* 0x0000000000007941 */ /* 0x001fea0003800000 */
.L_x_2:
[----:B------:R-:W0:Y:S01]  /*0370*/  SHFL.IDX PT, R0, R0, RZ, 0x1f ;  /* 0x00001fff00007589 */ /* 0x000e2200000e0000 */
[----:B------:R-:W-:Y:S01]  /*0380*/  ELECT P0, URZ, PT ;  /* 0x00000000003f782f */ /* 0x000fe20003800000 */
[----:B------:R-:W5:Y:S01]  /*0390*/  LDC R2, c[0x0][0x65c] ;  /* 0x00019700ff027b82 */ /* 0x000f620000000800 */
[----:B------:R-:W-:Y:S01]  /*03a0*/  SHF.R.S32.HI R6, RZ, 0x1f, R5 ;  /* 0x0000001fff067819 */ /* 0x000fe20000011405 */
[----:B------:R-:W1:Y:S01]  /*03b0*/  S2R R3, SR_CTAID.Y ;  /* 0x0000000000037919 */ /* 0x000e620000002600 */
[----:B------:R-:W-:Y:S01]  /*03c0*/  UMOV UR4, 0x20 ;  /* 0x0000002000047882 */ /* 0x000fe20000000000 */
[----:B------:R-:W-:Y:S01]  /*03d0*/  ISETP.NE.AND P2, PT, R8, RZ, PT ;  /* 0x000000ff0800720c */ /* 0x000fe20003f45270 */
[----:B------:R-:W-:Y:S01]  /*03e0*/  NOP ;  /* 0x0000000000007918 */ /* 0x000fe20000000000 */
[----:B------:R-:W2:Y:S01]  /*03f0*/  S2R R4, SR_CTAID.X ;  /* 0x0000000000047919 */ /* 0x000ea20000002500 */
[----:B------:R-:W-:Y:S01]  /*0400*/  LEA.HI R6, R6, R5, RZ, 0x2 ;  /* 0x0000000506067211 */ /* 0x000fe200078f10ff */
[----:B------:R-:W-:Y:S01]  /*0410*/  NOP ;  /* 0x0000000000007918 */ /* 0x000fe20000000000 */
[----:B0-----:R-:W-:-:S02]  /*0420*/  ISETP.NE.OR P0, PT, R0, RZ, !P0 ;  /* 0x000000ff0000720c */ /* 0x001fc40004705670 */
[----:B-----5:R-:W-:-:S04]  /*0430*/  ISETP.NE.AND P3, PT, R2, 0x1, PT ;  /* 0x000000010200780c */ /* 0x020fc80003f65270 */
[----:B------:R-:W-:Y:S02]  /*0440*/  P2R R0, PR, RZ, 0x8 ;  /* 0x00000008ff007803 */ /* 0x000fe40000000000 */
[----:B------:R-:W-:-:S05]  /*0450*/  LOP3.LUT R0, R6, 0xfffffffc, RZ, 0xc0, !PT ;  /* 0xfffffffc06007812 */ /* 0x000fca00078ec0ff */
[----:B------:R-:W-:Y:S01]  /*0460*/  VOTEU.ALL UP0, P0 ;  /* 0x00000000003f7886 */ /* 0x000fe20000000000 */
[----:B------:R-:W-:Y:S01]  /*0470*/  IMAD.IADD R0, R5, 0x1, -R0 ;  /* 0x0000000105007824 */ /* 0x000fe200078e0a00 */
[----:B------:R-:W2:Y:S01]  /*0480*/  @P3 LDC R17, c[0x0][0x10] ;  /* 0x00000400ff113b82 */ /* 0x000ea20000000800 */
[----:B------:R-:W-:Y:S01]  /*0490*/  VOTEU.ALL UP1, P0 ;  /* 0x00000000003f7886 */ /* 0x000fe20000020000 */
[----:B-1----:R-:W-:Y:S01]  /*04a0*/  @P3 IMAD.MOV.U32 R6, RZ, RZ, R3 ;  /* 0x000000ffff063224 */ /* 0x002fe200078e0003 */
[----:B------:R-:W-:Y:S01]  /*04b0*/  @!UP0 UMOV UR6, 0x400 ;  /* 0x0000040000068882 */ /* 0x000fe20000000000 */
[----:B------:R-:W-:-:S04]  /*04c0*/  @!UP0 UIADD3 UR4, -UR4, 0x100000, URZ ;  /* 0x0010000004048890 */ /* 0x000fc8000fffe13f */
[----:B------:R-:W-:Y:S02]  /*04d0*/  @!UP0 USHF.L.U32 UR5, UR4, 0xb, URZ ;  /* 0x0000000b04058899 */ /* 0x000fe4000800063f */
[----:B------:R-:W-:Y:S01]  /*04e0*/  @!UP0 USHF.L.U32 UR4, UR4, 0x1, URZ ;  /* 0x0000000104048899 */ /* 0x000fe2000800063f */
[----:B------:R-:W-:Y:S02]  /*04f0*/  @P3 IMAD.MOV.U32 R7, RZ, RZ, RZ ;  /* 0x000000ffff073224 */ /* 0x000fe400078e00ff */
[----:B------:R-:W-:Y:S01]  /*0500*/  IMAD.MOV.U32 R5, RZ, RZ, RZ ;  /* 0x000000ffff057224 */ /* 0x000fe200078e00ff */
[----:B------:R-:W0:Y:S01]  /*0510*/  @!UP0 S2UR UR7, SR_CgaCtaId ;  /* 0x00000000000789c3 */ /* 0x000e220000008800 */
[----:B------:R-:W-:-:S07]  /*0520*/  @P3 IMAD.MOV.U32 R11, RZ, RZ, RZ ;  /* 0x000000ffff0b3224 */ /* 0x000fce00078e00ff */
[----:B------:R-:W1:Y:S01]  /*0530*/  @!P3 LDC R9, c[0x0][0xc] ;  /* 0x00000300ff09bb82 */ /* 0x000e620000000800 */
[----:B--2---:R-:W-:-:S04]  /*0540*/  @P3 IMAD.WIDE.U32 R16, R4, R17, R6 ;  /* 0x0000001104103225 */ /* 0x004fc800078e0006 */
[----:B------:R-:W-:Y:S01]  /*0550*/  @P3 IMAD.IADD R17, R17, 0x1, R11 ;  /* 0x0000000111113824 */ /* 0x000fe200078e020b */
[----:B0-----:R-:W-:Y:S01]  /*0560*/  @!UP0 ULEA UR6, UR7, UR6, 0x18 ;  /* 0x0000000607068291 */ /* 0x001fe2000f8ec03f */
[----:B------:R-:W-:Y:S01]  /*0570*/  VOTEU.ALL UP0, P0 ;  /* 0x00000000003f7886 */ /* 0x000fe20000000000 */
[----:B------:R-:W-:-:S04]  /*0580*/  ISETP.NE.AND P0, PT, R0, 0x3, PT ;  /* 0x000000030000780c */ /* 0x000fc80003f05270 */
[----:B------:R-:W-:Y:S01]  /*0590*/  ISETP.EQ.OR P0, PT, R0, RZ, !P0 ;  /* 0x000000ff0000720c */ /* 0x000fe20004702670 */
[----:B-1----:R-:W-:-:S03]  /*05a0*/  @!P3 IMAD.WIDE.U32 R6, R9, R3, R4 ;  /* 0x000000030906b225 */ /* 0x002fc600078e0004 */
[C---:B------:R-:W-:Y:S01]  /*05b0*/  ISETP.EQ.AND P0, PT, R8.reuse, RZ, P0 ;  /* 0x000000ff0800720c */ /* 0x040fe20000702270 */
[----:B------:R-:W-:Y:S01]  /*05c0*/  VIADD R8, R8, 0xffffffff ;  /* 0xffffffff08087836 */ /* 0x000fe20000000000 */
[----:B------:R-:W0:Y:S02]  /*05d0*/  FENCE.VIEW.ASYNC.S ;  /* 0x00000000000073c6 */ /* 0x000e240000000000 */
[----:B0-----:R0:W3:Y:S01]  /*05e0*/  @!UP0 SYNCS.EXCH.64 URZ, [UR6+0x90], UR4 ;  /* 0x00009004063f85b2 */ /* 0x0010e20008000100 */
[----:B------:R-:W-:Y:S01]  /*05f0*/  @!P3 IMAD.MOV.U32 R16, RZ, RZ, R6 ;  /* 0x000000ffff10b224 */ /* 0x000fe200078e0006 */
[----:B------:R-:W-:Y:S01]  /*0600*/  SEL R19, RZ, 0x1, !P0 ;  /* 0x00000001ff137807 */ /* 0x000fe20004000000 */
[----:B------:R-:W-:Y:S01]  /*0610*/  @!P3 IMAD.MOV.U32 R17, RZ, RZ, R7 ;  /* 0x000000ffff11b224 */ /* 0x000fe200078e0007 */
[----:B------:R-:W-:-:S04]  /*0620*/  ISETP.GE.U32.AND P1, PT, R8, 0x2, PT ;  /* 0x000000020800780c */ /* 0x000fc80003f26070 */
[----:B------:R-:W-:Y:S01]  /*0630*/  SEL R19, R19, 0x2, P1 ;  /* 0x0000000213137807 */ /* 0x000fe20000800000 */
[----:B------:R0:W3:Y:S01]  /*0640*/  @!UP1 SYNCS.EXCH.64 URZ, [UR6+0x98], UR4 ;  /* 0x00009804063f95b2 */ /* 0x0000e20008000100 */
[----:B------:R-:W-:Y:S01]  /*0650*/  NOP ;  /* 0x0000000000007918 */ /* 0x000fe20000000000 */
[----:B---34-:R-:W-:Y:S06]  /*0660*/  BAR.SYNC.DEFER_BLOCKING 0x0 ;  /* 0x0000000000007b1d */ /* 0x018fec0000010000 */
[----:B------:R-:W-:Y:S05]  /*0670*/  @!P2 BRA `(.L_x_4) ;  /* 0x000000580054a947 */ /* 0x000fea0003800000 */
[----:B------:R-:W-:-:S13]  /*0680*/  ISETP.GT.U32.AND P0, PT, R8, 0x1, PT ;  /* 0x000000010800780c */ /* 0x000fda0003f04070 */
[----:B0-----:R-:W-:Y:S05]  /*0690*/  @P0 EXIT ;  /* 0x000000000000094d */ /* 0x001fea0003800000 */
[----:B------:R-:W-:Y:S01]  /*06a0*/  ULDC.64 UR4, c[0x0][0x650] ;  /* 0x0001940000047ab9 */ /* 0x000fe20000000a00 */
[----:B------:R-:W-:Y:S01]  /*06b0*/  PRMT R0, RZ, 0x7610, R0 ;  /* 0x00007610ff007816 */ /* 0x000fe20000000000 */
[----:B------:R-:W-:Y:S01]  /*06c0*/  IMAD.MOV.U32 R74, RZ, RZ, -0x1 ;  /* 0xffffffffff4a7424 */ /* 0x000fe200078e00ff */
[----:B------:R-:W-:Y:S01]  /*06d0*/  ISETP.GE.U32.AND P0, PT, R16, UR4, PT ;  /* 0x0000000410007c0c */ /* 0x000fe2000bf06070 */
[----:B------:R-:W-:Y:S02]  /*06e0*/  IMAD.MOV.U32 R75, RZ, RZ, -0x1 ;  /* 0xffffffffff4b7424 */ /* 0x000fe400078e00ff */
[----:B------:R-:W-:Y:S01]  /*06f0*/  IMAD.MOV.U32 R73, RZ, RZ, -0x1 ;  /* 0xffffffffff497424 */ /* 0x000fe200078e00ff */
[----:B------:R-:W-:-:S13]  /*0700*/  ISETP.GE.U32.AND.EX P0, PT, R17, UR5, PT, P0 ;  /* 0x0000000511007c0c */ /* 0x000fda000bf06100 */
[----:B------:R-:W-:Y:S05]  /*0710*/  @P0 BRA `(.L_x_5) ;  /* 0x0000000400540947 */ /* 0x000fea0003800000 */
[----:B------:R-:W0:Y:S01]  /*0720*/  LDC.64 R14, c[0x0][0x628] ;  /* 0x00018a00ff0e7b82 */ /* 0x000e220000000a00 */
[----:B------:R-:W-:Y:S02]  /*0730*/  IMAD.MOV.U32 R6, RZ, RZ, R16 ;  /* 0x000000ffff067224 */ /* 0x000fe400078e0010 */
[----:B------:R-:W-:-:S05]  /*0740*/  IMAD.MOV.U32 R7, RZ, RZ, R17 ;  /* 0x000000ffff077224 */ /* 0x000fca00078e0011 */
[----:B------:R-:W1:Y:S08]  /*0750*/  LDC R0, c[0x0][0x630] ;  /* 0x00018c00ff007b82 */ /* 0x000e700000000800 */
[----:B------:R-:W2:Y:S01]  /*0760*/  LDC.64 R20, c[0x0][0x620] ;  /* 0x00018800ff147b82 */ /* 0x000ea20000000a00 */
[----:B0-----:R-:W-:-:S04]  /*0770*/  ISETP.NE.U32.AND P0, PT, R14, RZ, PT ;  /* 0x000000ff0e00720c */ /* 0x001fc80003f05070 */
[----:B------:R-:W-:-:S13]  /*0780*/  ISETP.NE.AND.EX P0, PT, R15, RZ, PT, P0 ;  /* 0x000000ff0f00720c */ /* 0x000fda0003f05300 */
[----:B-12---:R-:W-:Y:S05]  /*0790*/  @!P0 BRA `(.L_x_6) ;  /* 0x0000000000288947 */ /* 0x006fea0003800000 */
[----:B------:R-:W0:Y:S02]  /*07a0*/  LDC R11, c[0x0][0x634] ;  /* 0x00018d00ff0b7b82 */ /* 0x000e240000000800 */
[----:B0-----:R-:W-:-:S05]  /*07b0*/  IADD3 R11, P0, R16, R11, RZ ;  /* 0x0000000b100b7210 */ /* 0x001fca0007f1e0ff */
[----:B------:R-:W-:-:S04]  /*07c0*/  IMAD.X R13, RZ, RZ, R17, P0 ;  /* 0x000000ffff0d7224 */ /* 0x000fc800000e0611 */
[----:B------:R-:W-:-:S04]  /*07d0*/  IMAD.WIDE.U32 R6, R13, R14, RZ ;  /* 0x0000000e0d067225 */ /* 0x000fc800078e00ff */
[----:B------:R-:W-:-:S04]  /*07e0*/  IMAD.WIDE.U32 R8, P0, R11, R15, R6 ;  /* 0x0000000f0b087225 */ /* 0x000fc80007800006 */
[----:B------:R-:W-:-:S04]  /*07f0*/  IMAD.WIDE.U32 R6, R11, R14, RZ ;  /* 0x0000000e0b067225 */ /* 0x000fc800078e00ff */
[----:B------:R-:W-:Y:S01]  /*0800*/  IMAD.X R11, RZ, RZ, RZ, P0 ;  /* 0x000000ffff0b7224 */ /* 0x000fe200000e06ff */
[----:B------:R-:W-:Y:S01]  /*0810*/  IADD3 RZ, P0, R7, R8, RZ ;  /* 0x0000000807ff7210 */ /* 0x000fe20007f1e0ff */
[----:B------:R-:W-:-:S04]  /*0820*/  IMAD.MOV.U32 R10, RZ, RZ, R9 ;  /* 0x000000ffff0a7224 */ /* 0x000fc800078e0009 */
[----:B------:R-:W-:-:S08]  /*0830*/  IMAD.WIDE.U32.X R6, R13, R15, R10, P0 ;  /* 0x0000000f0d067225 */ /* 0x000fd000000e040a */
.L_x_6:
[-CC-:B------:R-:W-:Y:S01]  /*0840*/  SHF.R.U64 R73, R6, R0.reuse, R7.reuse ;  /* 0x0000000006497219 */ /* 0x180fe20000001207 */
[----:B------:R-:W0:Y:S01]  /*0850*/  LDC R10, c[0x0][0x618] ;  /* 0x00018600ff0a7b82 */ /* 0x000e220000000800 */
[----:B------:R-:W-:Y:S01]  /*0860*/  SHF.R.U32.HI R5, RZ, R0, R7 ;  /* 0x00000000ff057219 */ /* 0x000fe20000011607 */
[----:B------:R-:W-:Y:S01]  /*0870*/  ULDC UR4, c[0x0][0x150] ;  /* 0x0000540000047ab9 */ /* 0x000fe20000000800 */
[----:B------:R-:W-:Y:S02]  /*0880*/  IADD3 R9, P0, RZ, -R73, RZ ;  /* 0x80000049ff097210 */ /* 0x000fe40007f1e0ff */
[----:B------:R-:W-:-:S03]  /*0890*/  I2FP.F32.U32 R0, R4 ;  /* 0x0000000400007245 */ /* 0x000fc60000201000 */
[----:B------:R-:W1:Y:S01]  /*08a0*/  LDC.64 R28, c[0x0][0x640] ;  /* 0x00019000ff1c7b82 */ /* 0x000e620000000a00 */
[----:B------:R-:W-:Y:S02]  /*08b0*/  IMAD.X R11, RZ, RZ, ~R5, P0 ;  /* 0x000000ffff0b7224 */ /* 0x000fe400000e0e05 */
[----:B------:R-:W-:Y:S01]  /*08c0*/  FMUL R0, R0, UR4 ;  /* 0x0000000400007c20 */ /* 0x000fe20008400000 */
[----:B------:R-:W-:Y:S01]  /*08d0*/  IMAD.WIDE.U32 R6, R9, R20, R16 ;  /* 0x0000001409067225 */ /* 0x000fe200078e0010 */
[----:B------:R-:W-:-:S03]  /*08e0*/  ULDC UR4, c[0x0][0x154] ;  /* 0x0000550000047ab9 */ /* 0x000fc60000000800 */
[----:B------:R-:W-:Y:S01]  /*08f0*/  IMAD R8, R11, R20, RZ ;  /* 0x000000140b087224 */ /* 0x000fe200078e02ff */
[----:B------:R-:W2:Y:S01]  /*0900*/  LDC R5, c[0x0][0x144] ;  /* 0x00005100ff057b82 */ /* 0x000ea20000000800 */
[----:B------:R-:W3:Y:S02]  /*0910*/  F2I.U32.TRUNC.NTZ R0, R0 ;  /* 0x0000000000007305 */ /* 0x000ee4000020f000 */
[----:B------:R-:W-:-:S04]  /*0920*/  IMAD R9, R9, R21, R8 ;  /* 0x0000001509097224 */ /* 0x000fc800078e0208 */
[----:B------:R-:W-:Y:S01]  /*0930*/  IMAD.IADD R7, R7, 0x1, R9 ;  /* 0x0000000107077824 */ /* 0x000fe200078e0209 */
[----:B------:R-:W4:Y:S01]  /*0940*/  LDC R12, c[0x0][0x608] ;  /* 0x00018200ff0c7b82 */ /* 0x000f220000000800 */
[----:B------:R-:W-:-:S03]  /*0950*/  IMAD.MOV.U32 R9, RZ, RZ, -0x1 ;  /* 0xffffffffff097424 */ /* 0x000fc600078e00ff */
[-CC-:B0-----:R-:W-:Y:S02]  /*0960*/  SHF.R.U64 R20, R6, R10.reuse, R7.reuse ;  /* 0x0000000a06147219 */ /* 0x181fe40000001207 */
[----:B------:R-:W-:Y:S02]  /*0970*/  I2FP.F32.U32 R6, R3 ;  /* 0x0000000300067245 */ /* 0x000fe40000201000 */
[----:B------:R-:W0:Y:S01]  /*0980*/  LDC R26, c[0x0][0x658] ;  /* 0x00019600ff1a7b82 */ /* 0x000e220000000800 */
[----:B-1----:R-:W-:Y:S01]  /*0990*/  ISETP.NE.U32.AND P0, PT, R28, RZ, PT ;  /* 0x000000ff1c00720c */ /* 0x002fe20003f05070 */
[----:B---3--:R-:W-:Y:S01]  /*09a0*/  IMAD.MOV R8, RZ, RZ, -R0 ;  /* 0x000000ffff087224 */ /* 0x008fe200078e0a00 */
[----:B------:R-:W-:Y:S01]  /*09b0*/  SHF.R.U32.HI R7, RZ, R10, R7 ;  /* 0x0000000aff077219 */ /* 0x000fe20000011607 */
[----:B------:R-:W-:Y:S01]  /*09c0*/  FMUL R6, R6, UR4 ;  /* 0x0000000406067c20 */ /* 0x000fe20008400000 */
[----:B------:R-:W-:-:S03]  /*09d0*/  ISETP.NE.AND.EX P0, PT, R29, RZ, PT, P0 ;  /* 0x000000ff1d00720c */ /* 0x000fc60003f05300 */
[----:B------:R-:W1:Y:S01]  /*09e0*/  LDC R14, c[0x0][0x148] ;  /* 0x00005200ff0e7b82 */ /* 0x000e620000000800 */
[----:B--2---:R-:W-:-:S07]  /*09f0*/  IMAD R0, R5, R8, R4 ;  /* 0x0000000805007224 */ /* 0x004fce00078e0204 */
[----:B------:R-:W2:Y:S01]  /*0a00*/  LDC R24, c[0x0][0x600] ;  /* 0x00018000ff187b82 */ /* 0x000ea20000000800 */
[-CC-:B----4-:R-:W-:Y:S02]  /*0a10*/  SHF.R.U64 R30, R20, R12.reuse, R7.reuse ;  /* 0x0000000c141e7219 */ /* 0x190fe40000001207 */
[----:B------:R-:W-:Y:S01]  /*0a20*/  SHF.R.U32.HI R5, RZ, R12, R7 ;  /* 0x0000000cff057219 */ /* 0x000fe20000011607 */
[----:B------:R-:W-:Y:S01]  /*0a30*/  IMAD.MOV.U32 R7, RZ, RZ, 0x1 ;  /* 0x00000001ff077424 */ /* 0x000fe200078e00ff */
[----:B------:R3:W4:Y:S03]  /*0a40*/  F2I.U32.TRUNC.NTZ R12, R6 ;  /* 0x00000006000c7305 */ /* 0x000726000020f000 */
[----:B------:R-:W1:Y:S01]  /*0a50*/  LDC R15, c[0x0][0x648] ;  /* 0x00019200ff0f7b82 */ /* 0x000e620000000800 */
[-C--:B0-----:R-:W-:Y:S02]  /*0a60*/  SHF.L.U32 R4, R9, R26.reuse, RZ ;  /* 0x0000001a09047219 */ /* 0x081fe400000006ff */
[----:B------:R-:W-:-:S02]  /*0a70*/  SHF.R.U64 R32, R30, R26, R5 ;  /* 0x0000001a1e207219 */ /* 0x000fc40000001205 */
[----:B------:R-:W-:Y:S02]  /*0a80*/  LOP3.LUT R11, RZ, R4, RZ, 0x33, !PT ;  /* 0x00000004ff0b7212 */ /* 0x000fe400078e33ff */
[-C--:B------:R-:W-:Y:S01]  /*0a90*/  SHF.R.U32.HI R5, RZ, R26.reuse, R5 ;  /* 0x0000001aff057219 */ /* 0x080fe20000011605 */
[----:B------:R-:W0:Y:S01]  /*0aa0*/  LDC R21, c[0x0][0x638] ;  /* 0x00018e00ff157b82 */ /* 0x000e220000000800 */
[----:B------:R-:W-:Y:S01]  /*0ab0*/  SHF.L.U32 R10, R7, R26, RZ ;  /* 0x0000001a070a7219 */ /* 0x000fe200000006ff */
[----:B------:R-:W-:-:S06]  /*0ac0*/  IMAD.MOV.U32 R4, RZ, RZ, R32 ;  /* 0x000000ffff047224 */ /* 0x000fcc00078e0020 */
[----:B------:R-:W0:Y:S01]  /*0ad0*/  LDC R74, c[0x0][0x610] ;  /* 0x00018400ff4a7b82 */ /* 0x000e220000000800 */
[----:B---34-:R-:W-:Y:S05]  /*0ae0*/  @!P0 BRA `(.L_x_7) ;  /* 0x0000000000288947 */ /* 0x018fea0003800000 */
[----:B------:R-:W3:Y:S02]  /*0af0*/  LDC R9, c[0x0][0x64c] ;  /* 0x00019300ff097b82 */ /* 0x000ee40000000800 */
[----:B---3--:R-:W-:-:S05]  /*0b00*/  IADD3 R9, P0, R32, R9, RZ ;  /* 0x0000000920097210 */ /* 0x008fca0007f1e0ff */
        /* <DEDUP_REMOVED lines=8> */
.L_x_7:
[----:B-1----:R-:W-:Y:S01]  /*0b90*/  SHF.R.U64 R4, R4, R15, R5 ;  /* 0x0000000f04047219 */ /* 0x002fe20000001205 */
[----:B--2---:R-:W-:Y:S01]  /*0ba0*/  VIADD R5, R24, 0xffffffff ;  /* 0xffffffff18057836 */ /* 0x004fe20000000000 */
[----:B------:R-:W-:Y:S01]  /*0bb0*/  LOP3.LUT R11, R30, R11, RZ, 0xc0, !PT ;  /* 0x0000000b1e0b7212 */ /* 0x000fe200078ec0ff */
[----:B------:R-:W-:Y:S02]  /*0bc0*/  IMAD.MOV R12, RZ, RZ, -R12 ;  /* 0x000000ffff0c7224 */ /* 0x000fe400078e0a0c */
[----:B------:R-:W-:Y:S01]  /*0bd0*/  IMAD.MOV R6, RZ, RZ, -R4 ;  /* 0x000000ffff067224 */ /* 0x000fe200078e0a04 */
[----:B------:R-:W-:Y:S01]  /*0be0*/  LOP3.LUT R5, R20, R5, RZ, 0xc0, !PT ;  /* 0x0000000514057212 */ /* 0x000fe200078ec0ff */
[----:B------:R-:W-:Y:S02]  /*0bf0*/  @P3 IMAD R0, R14, R12, R3 ;  /* 0x0000000c0e003224 */ /* 0x000fe400078e0203 */
[----:B------:R-:W-:Y:S02]  /*0c00*/  IMAD R11, R10, R4, R11 ;  /* 0x000000040a0b7224 */ /* 0x000fe400078e020b */
[----:B0-----:R-:W-:-:S02]  /*0c10*/  IMAD R3, R6, R21, R32 ;  /* 0x0000001506037224 */ /* 0x001fc400078e0220 */
[----:B------:R-:W-:Y:S02]  /*0c20*/  IMAD R74, R11, R74, R0 ;  /* 0x0000004a0b4a7224 */ /* 0x000fe400078e0200 */
[----:B------:R-:W-:Y:S02]  /*0c30*/  IMAD R3, R3, R24, R5 ;  /* 0x0000001803037224 */ /* 0x000fe400078e0205 */
[----:B------:R-:W-:-:S03]  /*0c40*/  IMAD.MOV.U32 R0, RZ, RZ, 0x1 ;  /* 0x00000001ff007424 */ /* 0x000fc600078e00ff */
[----:B------:R-:W-:Y:S02]  /*0c50*/  SEL R75, R3, R74, !P3 ;  /* 0x0000004a034b7207 */ /* 0x000fe40005800000 */
[----:B------:R-:W-:-:S07]  /*0c60*/  SEL R74, R74, R3, !P3 ;  /* 0x000000034a4a7207 */ /* 0x000fce0005800000 */
.L_x_5:
[----:B------:R-:W-:-:S08]  /*0c70*/  NOP ;  /* 0x0000000000007918 */ /* 0x000fd00000000000 */
[----:B------:R-:W0:Y:S02]  /*0c80*/  USETMAXREG.TRY_ALLOC.CTAPOOL UP0, 0xe8 ;  /* 0x000000e8000079c8 */ /* 0x000e240008000600 */
[----:B0-----:R-:W-:-:S13]  /*0c90*/  PLOP3.LUT P0, PT, PT, PT, UP0, 0x80, 0x0 ;  /* 0x000000000000781c */ /* 0x001fda0003f0f008 */
[----:B------:R-:W-:Y:S05]  /*0ca0*/  @!P0 BRA `(.L_x_5) ;  /* 0xfffffffc00f08947 */ /* 0x000fea000383ffff */
[----:B------:R-:W-:Y:S01]  /*0cb0*/  ULDC.64 UR4, c[0x0][0x598] ;  /* 0x0001660000047ab9 */ /* 0x000fe20000000a00 */
[----:B------:R-:W-:Y:S01]  /*0cc0*/  ULDC.64 UR36, c[0x0][0x208] ;  /* 0x0000820000247ab9 */ /* 0x000fe20000000a00 */
[----:B------:R-:W-:-:S04]  /*0cd0*/  ISETP.NE.U32.AND P0, PT, RZ, UR4, PT ;  /* 0x00000004ff007c0c */ /* 0x000fc8000bf05070 */
[----:B------:R-:W-:-:S13]  /*0ce0*/  ISETP.NE.AND.EX P0, PT, RZ, UR5, PT, P0 ;  /* 0x00000005ff007c0c */ /* 0x000fda000bf05300 */
[----:B------:R-:W-:Y:S05]  /*0cf0*/  @!P0 BRA `(.L_x_8) ;  /* 0x00000000001c8947 */ /* 0x000fea0003800000 */
[----:B------:R-:W0:Y:S02]  /*0d00*/  LDC.64 R4, c[0x0][0x598] ;  /* 0x00016600ff047b82 */ /* 0x000e240000000a00 */
[----:B0-----:R-:W2:Y:S02]  /*0d10*/  LDG.E.64 R4, desc[UR36][R4.64] ;  /* 0x0000002404047981 */ /* 0x001ea4000c1e1b00 */
[----:B--2---:R-:W-:-:S04]  /*0d20*/  ISETP.NE.U32.AND P0, PT, R4, RZ, PT ;  /* 0x000000ff0400720c */ /* 0x004fc80003f05070 */
[----:B------:R-:W-:-:S13]  /*0d30*/  ISETP.NE.AND.EX P0, PT, R5, RZ, PT, P0 ;  /* 0x000000ff0500720c */ /* 0x000fda0003f05300 */
[----:B------:R-:W-:Y:S05]  /*0d40*/  @!P0 BRA `(.L_x_8) ;  /* 0x0000000000088947 */ /* 0x000fea0003800000 */
[----:B------:R0:W5:Y:S01]  /*0d50*/  LD.E R23, desc[UR36][R4.64] ;  /* 0x0000002404177980 */ /* 0x000162000c101900 */
[----:B------:R-:W-:Y:S05]  /*0d60*/  BRA `(.L_x_9) ;  /* 0x0000000000247947 */ /* 0x000fea0003800000 */
.L_x_8:
[----:B------:R-:W-:Y:S02]  /*0d70*/  ULDC.64 UR4, c[0x0][0x588] ;  /* 0x0001620000047ab9 */ /* 0x000fe40000000a00 */
[----:B------:R-:W-:-:S04]  /*0d80*/  ISETP.NE.U32.AND P0, PT, RZ, UR4, PT ;  /* 0x00000004ff007c0c */ /* 0x000fc8000bf05070 */
[----:B------:R-:W-:-:S13]  /*0d90*/  ISETP.NE.AND.EX P0, PT, RZ, UR5, PT, P0 ;  /* 0x00000005ff007c0c */ /* 0x000fda000bf05300 */
[----:B------:R-:W-:Y:S05]  /*0da0*/  @!P0 BRA `(.L_x_10) ;  /* 0x00000000000c8947 */ /* 0x000fea0003800000 */
[----:B------:R-:W0:Y:S02]  /*0db0*/  LDC.64 R4, c[0x0][0x588] ;  /* 0x00016200ff047b82 */ /* 0x000e240000000a00 */
[----:B0-----:R1:W5:Y:S01]  /*0dc0*/  LDG.E R23, desc[UR36][R4.64] ;  /* 0x0000002404177981 */ /* 0x001362000c1e1900 */
[----:B------:R-:W-:Y:S05]  /*0dd0*/  BRA `(.L_x_9) ;  /* 0x0000000000087947 */ /* 0x000fea0003800000 */
.L_x_10:
[----:B------:R-:W-:Y:S02]  /*0de0*/  ULDC UR4, c[0x0][0x580] ;  /* 0x0001600000047ab9 */ /* 0x000fe40000000800 */
[----:B------:R-:W-:-:S07]  /*0df0*/  IMAD.U32 R23, RZ, RZ, UR4 ;  /* 0x00000004ff177e24 */ /* 0x000fce000f8e00ff */
.L_x_9:
[----:B------:R-:W-:Y:S02]  /*0e00*/  ULDC.64 UR4, c[0x0][0x5a0] ;  /* 0x0001680000047ab9 */ /* 0x000fe40000000a00 */
[----:B------:R-:W-:-:S04]  /*0e10*/  ISETP.NE.U32.AND P0, PT, RZ, UR4, PT ;  /* 0x00000004ff007c0c */ /* 0x000fc8000bf05070 */
[----:B------:R-:W-:-:S13]  /*0e20*/  ISETP.NE.AND.EX P0, PT, RZ, UR5, PT, P0 ;  /* 0x00000005ff007c0c */ /* 0x000fda000bf05300 */
[----:B------:R-:W-:Y:S05]  /*0e30*/  @!P0 BRA `(.L_x_11) ;  /* 0x00000000001c8947 */ /* 0x000fea0003800000 */
[----:B01----:R-:W0:Y:S02]  /*0e40*/  LDC.64 R4, c[0x0][0x5a0] ;  /* 0x00016800ff047b82 */ /* 0x003e240000000a00 */
[----:B0-----:R-:W2:Y:S02]  /*0e50*/  LDG.E.64 R4, desc[UR36][R4.64] ;  /* 0x0000002404047981 */ /* 0x001ea4000c1e1b00 */
[----:B--2---:R-:W-:-:S04]  /*0e60*/  ISETP.NE.U32.AND P0, PT, R4, RZ, PT ;  /* 0x000000ff0400720c */ /* 0x004fc80003f05070 */
[----:B------:R-:W-:-:S13]  /*0e70*/  ISETP.NE.AND.EX P0, PT, R5, RZ, PT, P0 ;  /* 0x000000ff0500720c */ /* 0x000fda0003f05300 */
[----:B------:R-:W-:Y:S05]  /*0e80*/  @!P0 BRA `(.L_x_11) ;  /* 0x0000000000088947 */ /* 0x000fea0003800000 */
[----:B------:R0:W5:Y:S01]  /*0e90*/  LD.E R72, desc[UR36][R4.64] ;  /* 0x0000002404487980 */ /* 0x000162000c101900 */
[----:B------:R-:W-:Y:S05]  /*0ea0*/  BRA `(.L_x_12) ;  /* 0x0000000000247947 */ /* 0x000fea0003800000 */
.L_x_11:
[----:B------:R-:W-:Y:S02]  /*0eb0*/  ULDC.64 UR4, c[0x0][0x590] ;  /* 0x0001640000047ab9 */ /* 0x000fe40000000a00 */
[----:B------:R-:W-:-:S04]  /*0ec0*/  ISETP.NE.U32.AND P0, PT, RZ, UR4, PT ;  /* 0x00000004ff007c0c */ /* 0x000fc8000bf05070 */
[----:B------:R-:W-:-:S13]  /*0ed0*/  ISETP.NE.AND.EX P0, PT, RZ, UR5, PT, P0 ;  /* 0x00000005ff007c0c */ /* 0x000fda000bf05300 */
[----:B------:R-:W-:Y:S05]  /*0ee0*/  @!P0 BRA `(.L_x_13) ;  /* 0x00000000000c8947 */ /* 0x000fea0003800000 */
[----:B01----:R-:W0:Y:S02]  /*0ef0*/  LDC.64 R4, c[0x0][0x590] ;  /* 0x00016400ff047b82 */ /* 0x003e240000000a00 */
[----:B0-----:R1:W5:Y:S01]  /*0f00*/  LDG.E R72, desc[UR36][R4.64] ;  /* 0x0000002404487981 */ /* 0x001362000c1e1900 */
[----:B------:R-:W-:Y:S05]  /*0f10*/  BRA `(.L_x_12) ;  /* 0x0000000000087947 */ /* 0x000fea0003800000 */
.L_x_13:
[----:B------:R-:W-:Y:S02]  /*0f20*/  ULDC UR4, c[0x0][0x584] ;  /* 0x0001610000047ab9 */ /* 0x000fe40000000800 */
[----:B------:R-:W-:-:S07]  /*0f30*/  IMAD.U32 R72, RZ, RZ, UR4 ;  /* 0x00000004ff487e24 */ /* 0x000fce000f8e00ff */
.L_x_12:
[----:B------:R-:W-:-:S13]  /*0f40*/  LOP3.LUT P0, RZ, R0, 0xff, RZ, 0xc0, !PT ;  /* 0x000000ff00ff7812 */ /* 0x000fda000780c0ff */
[----:B------:R-:W-:Y:S05]  /*0f50*/  @!P0 EXIT ;  /* 0x000000000000894d */ /* 0x000fea0003800000 */
[----:B------:R-:W-:Y:S01]  /*0f60*/  ULDC UR4, c[0x0][0x28c] ;  /* 0x0000a30000047ab9 */ /* 0x000fe20000000800 */
[----:B------:R-:W-:Y:S01]  /*0f70*/  LOP3.LUT R88, R19, 0x1, RZ, 0xfc, !PT ;  /* 0x0000000113587812 */ /* 0x000fe200078efcff */
[----:B------:R-:W-:Y:S01]  /*0f80*/  UIADD3 UR4, UR4, 0x1f, URZ ;  /* 0x0000001f04047890 */ /* 0x000fe2000fffe03f */
[----:B------:R-:W-:Y:S01]  /*0f90*/  UMOV UR38, URZ ;  /* 0x0000003f00267c82 */ /* 0x000fe20008000000 */
[----:B------:R-:W-:Y:S02]  /*0fa0*/  UMOV UR39, URZ ;  /* 0x0000003f00277c82 */ /* 0x000fe40008000000 */
[----:B------:R-:W-:-:S04]  /*0fb0*/  USHF.R.S32.HI UR5, URZ, 0x1f, UR4 ;  /* 0x0000001f3f057899 */ /* 0x000fc80008011404 */
[----:B------:R-:W-:-:S04]  /*0fc0*/  ULEA.HI UR5, UR5, UR4, URZ, 0x5 ;  /* 0x0000000405057291 */ /* 0x000fc8000f8f283f */
[----:B------:R-:W-:-:S12]  /*0fd0*/  USHF.R.S32.HI UR40, URZ, 0x5, UR5 ;  /* 0x000000053f287899 */ /* 0x000fd80008011405 */
.L_x_111:
[----:B------:R-:W-:Y:S01]  /*0fe0*/  LOP3.LUT R0, R18, 0x80, RZ, 0xc0, !PT ;  /* 0x0000008012007812 */ /* 0x000fe200078ec0ff */
[----:B--2---:R-:W2:Y:S01]  /*0ff0*/  S2UR UR6, SR_CgaCtaId ;  /* 0x00000000000679c3 */ /* 0x004ea20000008800 */
[----:B------:R-:W-:Y:S02]  /*1000*/  UMOV UR41, 0x400 ;  /* 0x0000040000297882 */ /* 0x000fe40000000000 */
[----:B------:R-:W-:-:S06]  /*1010*/  SHF.R.U32.HI R0, RZ, 0x7, R0 ;  /* 0x00000007ff007819 */ /* 0x000fcc0000011600 */
[----:B------:R-:W3:Y:S01]  /*1020*/  SHFL.IDX PT, R0, R0, RZ, 0x1f ;  /* 0x00001fff00007589 */ /* 0x000ee200000e0000 */
[----:B--2---:R-:W-:Y:S01]  /*1030*/  ULEA UR41, UR6, UR41, 0x18 ;  /* 0x0000002906297291 */ /* 0x004fe2000f8ec03f */
[----:B---3--:R-:W-:-:S13]  /*1040*/  R2UR UR4, R0 ;  /* 0x00000000000472ca */ /* 0x008fda00000e0000 */
[----:B------:R-:W-:-:S04]  /*1050*/  ULEA.HI UR5, UR4, UR4, URZ, 0x1 ;  /* 0x0000000404057291 */ /* 0x000fc8000f8f083f */
[----:B------:R-:W-:-:S04]  /*1060*/  ULOP3.LUT UR5, UR5, 0xffffe, URZ, 0xc0, !UPT ;  /* 0x000ffffe05057892 */ /* 0x000fc8000f8ec03f */
[----:B------:R-:W-:-:S03]  /*1070*/  UIADD3 UR5, UR4, -UR5, URZ ;  /* 0x8000000504057290 */ /* 0x000fc6000fffe03f */
[----:B------:R-:W-:Y:S01]  /*1080*/  ULDC UR4, c[0x0][0x28c] ;  /* 0x0000a30000047ab9 */ /* 0x000fe20000000800 */
[----:B------:R-:W-:Y:S01]  /*1090*/  ULEA UR5, UR5, UR41, 0xc ;  /* 0x0000002905057291 */ /* 0x000fe2000f8e603f */
[----:B------:R-:W-:-:S03]  /*10a0*/  ISETP.LT.AND P0, PT, RZ, UR4, PT ;  /* 0x00000004ff007c0c */ /* 0x000fc6000bf01270 */
[----:B------:R-:W-:-:S04]  /*10b0*/  UIADD3 UR5, UR5, 0x180, URZ ;  /* 0x0000018005057890 */ /* 0x000fc8000fffe03f */
[----:B------:R-:W-:-:S04]  /*10c0*/  USHF.R.U32.HI UR5, URZ, 0x4, UR5 ;  /* 0x000000043f057899 */ /* 0x000fc80008011605 */
[----:B------:R-:W-:Y:S02]  /*10d0*/  ULOP3.LUT UR42, UR5, 0x3fff, URZ, 0xc0, !UPT ;  /* 0x00003fff052a7892 */ /* 0x000fe4000f8ec03f */
[----:B0----5:R-:W-:Y:S10]  /*10e0*/  @P0 BRA `(.L_x_14) ;  /* 0x0000000000400947 */ /* 0x021ff40003800000 */
[----:B------:R-:W-:Y:S01]  /*10f0*/  MOV R0, 0x0 ;  /* 0x0000000000007802 */ /* 0x000fe20000000f00 */
[----:B------:R-:W-:Y:S01]  /*1100*/  ULDC.64 UR4, c[0x4][0x68] ;  /* 0x01001a0000047ab9 */ /* 0x000fe20000000a00 */
[----:B------:R-:W-:Y:S01]  /*1110*/  ULDC.64 UR6, c[0x4][0x8] ;  /* 0x0100020000067ab9 */ /* 0x000fe20000000a00 */
[----:B01----:R-:W-:Y:S01]  /*1120*/  IMAD.U32 R4, RZ, RZ, UR4 ;  /* 0x00000004ff047e24 */ /* 0x003fe2000f8e00ff */
[----:B------:R0:W1:Y:S01]  /*1130*/  LDC.64 R14, c[0x4][R0] ;  /* 0x01000000000e7b82 */ /* 0x0000620000000a00 */
[----:B------:R-:W-:Y:S01]  /*1140*/  IMAD.U32 R5, RZ, RZ, UR5 ;  /* 0x00000005ff057e24 */ /* 0x000fe2000f8e00ff */
[----:B------:R-:W-:Y:S01]  /*1150*/  ULDC.64 UR4, c[0x4][0x70] ;  /* 0x01001c0000047ab9 */ /* 0x000fe20000000a00 */
[----:B------:R-:W-:Y:S02]  /*1160*/  IMAD.U32 R10, RZ, RZ, UR6 ;  /* 0x00000006ff0a7e24 */ /* 0x000fe4000f8e00ff */
[----:B------:R-:W-:Y:S02]  /*1170*/  IMAD.U32 R6, RZ, RZ, UR4 ;  /* 0x00000004ff067e24 */ /* 0x000fe4000f8e00ff */
[----:B------:R-:W-:-:S02]  /*1180*/  IMAD.U32 R7, RZ, RZ, UR5 ;  /* 0x00000005ff077e24 */ /* 0x000fc4000f8e00ff */
[----:B------:R-:W-:Y:S02]  /*1190*/  IMAD.U32 R11, RZ, RZ, UR7 ;  /* 0x00000007ff0b7e24 */ /* 0x000fe4000f8e00ff */
[----:B------:R-:W-:Y:S02]  /*11a0*/  IMAD.MOV.U32 R8, RZ, RZ, 0x1e1 ;  /* 0x000001e1ff087424 */ /* 0x000fe400078e00ff */
[----:B------:R-:W-:Y:S02]  /*11b0*/  IMAD.MOV.U32 R12, RZ, RZ, 0x1 ;  /* 0x00000001ff0c7424 */ /* 0x000fe400078e00ff */
[----:B0-----:R-:W-:-:S07]  /*11c0*/  IMAD.MOV.U32 R13, RZ, RZ, RZ ;  /* 0x000000ffff0d7224 */ /* 0x001fce00078e00ff */
[----:B------:R-:W-:-:S07]  /*11d0*/  LEPC R20, `(.L_x_14) ;  /* 0x000000001014794e */ /* 0x000fce0000000000 */
[----:B-1---5:R-:W-:Y:S05]  /*11e0*/  CALL.ABS.NOINC R14 ;  /* 0x000000000e007343 */ /* 0x022fea0003c00000 */
.L_x_14:
[----:B------:R-:W-:-:S13]  /*11f0*/  ISETP.NE.AND P0, PT, R88, 0x3, PT ;  /* 0x000000035800780c */ /* 0x000fda0003f05270 */
[----:B------:R-:W-:Y:S05]  /*1200*/  @!P0 BRA `(.L_x_15) ;  /* 0x0000000000048947 */ /* 0x000fea0003800000 */
[----:B------:R-:W-:Y:S01]  /*1210*/  BPT.TRAP 0x1 ;  /* 0x000000040000795c */ /* 0x000fe20000300000 */
.L_x_15:
[----:B------:R-:W-:Y:S02]  /*1220*/  IMAD.U32 R3, RZ, RZ, UR39 ;  /* 0x00000027ff037e24 */ /* 0x000fe4000f8e00ff */
[----:B------:R-:W-:-:S03]  /*1230*/  IMAD.U32 R0, RZ, RZ, UR38 ;  /* 0x00000026ff007e24 */ /* 0x000fc6000f8e00ff */
[----:B------:R-:W-:Y:S02]  /*1240*/  LEA R3, R3, UR41, 0x3 ;  /* 0x0000002903037c11 */ /* 0x000fe4000f8e18ff */
[----:B------:R-:W-:-:S04]  /*1250*/  SHF.L.U32 R0, R0, 0x1f, RZ ;  /* 0x0000001f00007819 */ /* 0x000fc800000006ff */
[----:B------:R2:W3:Y:S01]  /*1260*/  SYNCS.PHASECHK.TRANS64.TRYWAIT P1, [R3+URZ], R0 ;  /* 0x00000000030075a7 */ /* 0x0004e2000802017f */
[----:B------:R-:W-:Y:S05]  /*1270*/  @!P0 BRA `(.L_x_16) ;  /* 0x0000000000048947 */ /* 0x000fea0003800000 */
[----:B------:R-:W-:Y:S01]  /*1280*/  BPT.TRAP 0x1 ;  /* 0x000000040000795c */ /* 0x000fe20000300000 */
.L_x_16:
[----:B---3--:R-:W-:Y:S05]  /*1290*/  @P1 BRA `(.L_x_17) ;  /* 0x0000000000081947 */ /* 0x008fea0003800000 */
[----:B------:R-:W3:Y:S02]  /*12a0*/  SYNCS.PHASECHK.TRANS64.TRYWAIT P1, [R3+URZ], R0 ;  /* 0x00000000030075a7 */ /* 0x000ee4000802017f */
[----:B---3--:R-:W-:Y:S05]  /*12b0*/  @!P1 BRA `(.L_x_18) ;  /* 0x0000006400649947 */ /* 0x008fea0003800000 */
.L_x_17:
[----:B------:R-:W-:-:S04]  /*12c0*/  UISETP.LT.AND UP0, UPT, UR40, 0x1, UPT ;  /* 0x000000012800788c */ /* 0x000fc8000bf01270 */
[----:B------:R-:W-:-:S06]  /*12d0*/  USEL UR4, UR40, 0x1, UP0 ;  /* 0x0000000128047887 */ /* 0x000fcc0008000000 */
[----:B--23--:R-:W-:Y:S01]  /*12e0*/  IMAD.U32 R0, RZ, RZ, UR4 ;  /* 0x00000004ff007e24 */ /* 0x00cfe2000f8e00ff */
[----:B------:R-:W-:Y:S05]  /*12f0*/  WARPSYNC.ALL ;  /* 0x0000000000007948 */ /* 0x000fea0003800000 */
[----:B------:R-:W-:-:S04]  /*1300*/  IADD3 R0, -R0, UR40, RZ ;  /* 0x0000002800007c10 */ /* 0x000fc8000fffe1ff */
[----:B------:R-:W-:Y:S01]  /*1310*/  ISETP.GE.AND P1, PT, R0, 0x1, PT ;  /* 0x000000010000780c */ /* 0x000fe20003f26270 */
[----:B------:R-:W-:Y:S01]  /*1320*/  UIADD3 UR4, UR41, 0x30180, URZ ;  /* 0x0003018029047890 */ /* 0x000fe2000fffe03f */
[----:B------:R-:W-:Y:S01]  /*1330*/  WARPGROUP.ARRIVE ;  /* 0x00000000000079c5 */ /* 0x000fe20000000000 */
[----:B------:R-:W-:Y:S01]  /*1340*/  UMOV UR9, 0x80000020 ;  /* 0x8000002000097882 */ /* 0x000fe20000000000 */
[----:B------:R-:W-:Y:S01]  /*1350*/  UMOV UR11, 0x80000020 ;  /* 0x80000020000b7882 */ /* 0x000fe20000000000 */
[----:B------:R-:W-:-:S04]  /*1360*/  USHF.R.U32.HI UR4, URZ, 0x4, UR4 ;  /* 0x000000043f047899 */ /* 0x000fc80008011604 */
[----:B------:R-:W-:Y:S02]  /*1370*/  ULOP3.LUT UR5, UR4, 0x3fff, URZ, 0xc0, !UPT ;  /* 0x00003fff04057892 */ /* 0x000fe4000f8ec03f */
[----:B------:R-:W-:Y:S02]  /*1380*/  ULOP3.LUT UR4, UR42, 0x10000, URZ, 0xfc, !UPT ;  /* 0x000100002a047892 */ /* 0x000fe4000f8efc3f */
[----:B------:R-:W-:Y:S02]  /*1390*/  ULOP3.LUT UR5, UR5, 0x10000, URZ, 0xfc, !UPT ;  /* 0x0001000005057892 */ /* 0x000fe4000f8efc3f */
[----:B------:R-:W-:Y:S02]  /*13a0*/  UIMAD UR7, UR39, 0x600, UR4 ;  /* 0x00000600270778a4 */ /* 0x000fe4000f8e0204 */
[----:B------:R-:W-:Y:S02]  /*13b0*/  ULEA UR6, UR39, UR5, 0x7 ;  /* 0x0000000527067291 */ /* 0x000fe4000f8e383f */
[----:B------:R-:W-:-:S02]  /*13c0*/  UIADD3 UR12, UR7, 0x200, URZ ;  /* 0x00000200070c7890 */ /* 0x000fc4000fffe03f */
[----:B------:R-:W-:Y:S02]  /*13d0*/  UIADD3 UR13, UR7, 0x400, URZ ;  /* 0x00000400070d7890 */ /* 0x000fe4000fffe03f */
[----:B------:R-:W-:Y:S01]  /*13e0*/  UMOV UR8, UR7 ;  /* 0x0000000700087c82 */ /* 0x000fe20008000000 */
[----:B------:R-:W-:Y:S02]  /*13f0*/  UMOV UR10, UR6 ;  /* 0x00000006000a7c82 */ /* 0x000fe40008000000 */
[----:B------:R-:W-:Y:S01]  /*1400*/  HGMMA.64x32x16.F32 R56, gdesc[UR8], RZ, !UPT, gsb0 ;  /* 0x00600000083879f0 */ /* 0x000fe2000c0008ff */
[----:B------:R-:W-:Y:S01]  /*1410*/  UMOV UR8, UR12 ;  /* 0x0000000c00087c82 */ /* 0x000fe20008000000 */
[----:B------:R-:W-:Y:S01]  /*1420*/  UMOV UR9, 0x80000020 ;  /* 0x8000002000097882 */ /* 0x000fe20000000000 */
[----:B------:R-:W-:Y:S02]  /*1430*/  WARPGROUP.DEPBAR.LE gsb0, 0x0 ;  /* 0x00008000000079c5 */ /* 0x000fe40000010000 */
[----:B------:R-:W-:-:S06]  /*1440*/  WARPGROUP.ARRIVE ;  /* 0x00000000000079c5 */ /* 0x000fcc0000000000 */
[----:B------:R-:W-:Y:S01]  /*1450*/  HGMMA.64x32x16.F32 R40, gdesc[UR8], RZ, !UPT, gsb0 ;  /* 0x00600000082879f0 */ /* 0x000fe2000c0008ff */
[----:B------:R-:W-:Y:S01]  /*1460*/  UMOV UR8, UR13 ;  /* 0x0000000d00087c82 */ /* 0x000fe20008000000 */
[----:B------:R-:W-:Y:S01]  /*1470*/  UMOV UR9, 0x80000020 ;  /* 0x8000002000097882 */ /* 0x000fe20000000000 */
[----:B------:R-:W-:Y:S02]  /*1480*/  WARPGROUP.DEPBAR.LE gsb0, 0x0 ;  /* 0x00008000000079c5 */ /* 0x000fe40000010000 */
[----:B------:R-:W-:-:S06]  /*1490*/  WARPGROUP.ARRIVE ;  /* 0x00000000000079c5 */ /* 0x000fcc0000000000 */
[----:B------:R-:W-:Y:S01]  /*14a0*/  HGMMA.64x32x16.F32 R24, gdesc[UR8], RZ, !UPT, gsb0 ;  /* 0x00600000081879f0 */ /* 0x000fe2000c0008ff */
[----:B------:R-:W-:Y:S02]  /*14b0*/  UIADD3 UR8, UR7, 0x2, URZ ;  /* 0x0000000207087890 */ /* 0x000fe4000fffe03f */
[----:B------:R-:W-:Y:S01]  /*14c0*/  UIADD3 UR10, UR6, 0x2, URZ ;  /* 0x00000002060a7890 */ /* 0x000fe2000fffe03f */
[----:B------:R-:W-:Y:S01]  /*14d0*/  UMOV UR9, 0x80000020 ;  /* 0x8000002000097882 */ /* 0x000fe20000000000 */
[----:B------:R-:W-:Y:S01]  /*14e0*/  UMOV UR11, 0x80000020 ;  /* 0x80000020000b7882 */ /* 0x000fe20000000000 */
[----:B------:R-:W-:Y:S02]  /*14f0*/  UIADD3 UR6, UR7, 0x202, URZ ;  /* 0x0000020207067890 */ /* 0x000fe4000fffe03f */
[----:B------:R-:W-:Y:S01]  /*1500*/  UIADD3 UR7, UR7, 0x402, URZ ;  /* 0x0000040207077890 */ /* 0x000fe2000fffe03f */
[----:B------:R-:W-:Y:S02]  /*1510*/  WARPGROUP.DEPBAR.LE gsb0, 0x0 ;  /* 0x00008000000079c5 */ /* 0x000fe40000010000 */
[----:B------:R-:W-:-:S06]  /*1520*/  WARPGROUP.ARRIVE ;  /* 0x00000000000079c5 */ /* 0x000fcc0000000000 */
[----:B------:R-:W-:Y:S01]  /*1530*/  HGMMA.64x32x16.F32 R56, gdesc[UR8], R56, gsb0 ;  /* 0x00600000083879f0 */ /* 0x000fe20008000838 */
[----:B------:R-:W-:Y:S01]  /*1540*/  UMOV UR8, UR6 ;  /* 0x0000000600087c82 */ /* 0x000fe20008000000 */
[----:B------:R-:W-:Y:S01]  /*1550*/  UMOV UR9, 0x80000020 ;  /* 0x8000002000097882 */ /* 0x000fe20000000000 */
[----:B------:R-:W-:Y:S02]  /*1560*/  WARPGROUP.DEPBAR.LE gsb0, 0x0 ;  /* 0x00008000000079c5 */ /* 0x000fe40000010000 */
[----:B------:R-:W-:-:S06]  /*1570*/  WARPGROUP.ARRIVE ;  /* 0x00000000000079c5 */ /* 0x000fcc0000000000 */
[----:B------:R-:W-:Y:S01]  /*1580*/  HGMMA.64x32x16.F32 R40, gdesc[UR8], R40, gsb0 ;  /* 0x00600000082879f0 */ /* 0x000fe20008000828 */
[----:B------:R-:W-:Y:S01]  /*1590*/  UMOV UR8, UR7 ;  /* 0x0000000700087c82 */ /* 0x000fe20008000000 */
[----:B------:R-:W-:Y:S01]  /*15a0*/  UMOV UR9, 0x80000020 ;  /* 0x8000002000097882 */ /* 0x000fe20000000000 */
[----:B------:R-:W-:Y:S02]  /*15b0*/  WARPGROUP.DEPBAR.LE gsb0, 0x0 ;  /* 0x00008000000079c5 */ /* 0x000fe40000010000 */
[----:B------:R-:W-:-:S06]  /*15c0*/  WARPGROUP.ARRIVE ;  /* 0x00000000000079c5 */ /* 0x000fcc0000000000 */
[----:B------:R-:W-:Y:S03]  /*15d0*/  HGMMA.64x32x16.F32 R24, gdesc[UR8], R24, gsb0 ;  /* 0x00600000081879f0 */ /* 0x000fe60008000818 */
[----:B------:R-:W-:Y:S02]  /*15e0*/  WARPGROUP.DEPBAR.LE gsb0, 0x0 ;  /* 0x00008000000079c5 */ /* 0x000fe40000010000 */
[----:B------:R-:W-:Y:S05]  /*15f0*/  @!P1 BRA `(.L_x_19) ;  /* 0x0000000400389947 */ /* 0x000fea0003800000 */
[----:B------:R-:W-:Y:S01]  /*1600*/  UIADD3 UR6, UR39, 0x1, URZ ;  /* 0x0000000127067890 */ /* 0x000fe2000fffe03f */
[----:B------:R-:W-:-:S03]  /*1610*/  IMAD.MOV.U32 R3, RZ, RZ, R0 ;  /* 0x000000ffff037224 */ /* 0x000fc600078e0000 */
[----:B------:R-:W-:-:S04]  /*1620*/  UISETP.NE.AND UP0, UPT, UR6, 0x8, UPT ;  /* 0x000000080600788c */ /* 0x000fc8000bf05270 */
[----:B------:R-:W-:Y:S02]  /*1630*/  USEL UR7, URZ, 0x1, UP0 ;  /* 0x000000013f077887 */ /* 0x000fe40008000000 */
[----:B------:R-:W-:Y:S02]  /*1640*/  USEL UR6, UR6, URZ, UP0 ;  /* 0x0000003f06067287 */ /* 0x000fe40008000000 */
[----:B------:R-:W-:-:S06]  /*1650*/  ULOP3.LUT UR7, UR38, UR7, URZ, 0x3c, !UPT ;  /* 0x0000000726077292 */ /* 0x000fcc000f8e3c3f */
[----:B------:R-:W-:Y:S01]  /*1660*/  IMAD.U32 R6, RZ, RZ, UR7 ;  /* 0x00000007ff067e24 */ /* 0x000fe2000f8e00ff */
[----:B------:R-:W-:-:S06]  /*1670*/  UMOV UR7, UR39 ;  /* 0x0000002700077c82 */ /* 0x000fcc0008000000 */
.L_x_26:
[----:B------:R-:W-:Y:S05]  /*1680*/  @!P0 BRA `(.L_x_20) ;  /* 0x0000000000048947 */ /* 0x000fea0003800000 */
[----:B------:R-:W-:Y:S01]  /*1690*/  BPT.TRAP 0x1 ;  /* 0x000000040000795c */ /* 0x000fe20000300000 */
.L_x_20:
[----:B------:R-:W-:Y:S01]  /*16a0*/  ULEA UR8, UR6, UR41, 0x3 ;  /* 0x0000002906087291 */ /* 0x000fe2000f8e183f */
[----:B01----:R-:W-:-:S08]  /*16b0*/  SHF.L.U32 R4, R6, 0x1f, RZ ;  /* 0x0000001f06047819 */ /* 0x003fd000000006ff */
[----:B------:R0:W1:Y:S01]  /*16c0*/  SYNCS.PHASECHK.TRANS64.TRYWAIT P1, [UR8], R4 ;  /* 0x00000004ff0075a7 */ /* 0x0000620008020148 */
[----:B------:R-:W-:Y:S05]  /*16d0*/  @!P0 BRA `(.L_x_21) ;  /* 0x0000000000048947 */ /* 0x000fea0003800000 */
[----:B------:R-:W-:Y:S01]  /*16e0*/  BPT.TRAP 0x1 ;  /* 0x000000040000795c */ /* 0x000fe20000300000 */
.L_x_21:
[----:B-1----:R-:W-:Y:S05]  /*16f0*/  @P1 BRA `(.L_x_22) ;  /* 0x0000000000081947 */ /* 0x002fea0003800000 */
[----:B------:R-:W1:Y:S02]  /*1700*/  SYNCS.PHASECHK.TRANS64.TRYWAIT P1, [UR8], R4 ;  /* 0x00000004ff0075a7 */ /* 0x000e640008020148 */
[----:B-1----:R-:W-:Y:S05]  /*1710*/  @!P1 BRA `(.L_x_23) ;  /* 0x0000006000609947 */ /* 0x002fea0003800000 */
.L_x_22:
[----:B------:R-:W-:Y:S01]  /*1720*/  ULEA UR12, UR6, UR5, 0x7 ;  /* 0x00000005060c7291 */ /* 0x000fe2000f8e383f */
[----:B------:R-:W-:Y:S01]  /*1730*/  WARPGROUP.ARRIVE ;  /* 0x00000000000079c5 */ /* 0x000fe20000000000 */
[----:B------:R-:W-:Y:S01]  /*1740*/  UIMAD UR13, UR6, 0x600, UR4 ;  /* 0x00000600060d78a4 */ /* 0x000fe2000f8e0204 */
[----:B------:R-:W-:Y:S01]  /*1750*/  UMOV UR11, 0x80000020 ;  /* 0x80000020000b7882 */ /* 0x000fe20000000000 */
[----:B------:R-:W-:Y:S02]  /*1760*/  UMOV UR9, 0x80000020 ;  /* 0x8000002000097882 */ /* 0x000fe40000000000 */
[----:B------:R-:W-:Y:S01]  /*1770*/  UIADD3 UR14, UR13, 0x200, URZ ;  /* 0x000002000d0e7890 */ /* 0x000fe2000fffe03f */
[----:B------:R-:W-:Y:S02]  /*1780*/  UMOV UR10, UR12 ;  /* 0x0000000c000a7c82 */ /* 0x000fe40008000000 */
[----:B------:R-:W-:Y:S01]  /*1790*/  UMOV UR8, UR13 ;  /* 0x0000000d00087c82 */ /* 0x000fe20008000000 */
[----:B------:R-:W-:Y:S01]  /*17a0*/  UIADD3 UR15, UR13, 0x400, URZ ;  /* 0x000004000d0f7890 */ /* 0x000fe2000fffe03f */
[----:B------:R-:W-:Y:S01]  /*17b0*/  HGMMA.64x32x16.F32 R56, gdesc[UR8], R56, gsb0 ;  /* 0x00600000083879f0 */ /* 0x000fe20008000838 */
[----:B------:R-:W-:Y:S01]  /*17c0*/  UMOV UR9, 0x80000020 ;  /* 0x8000002000097882 */ /* 0x000fe20000000000 */
[----:B------:R-:W-:Y:S01]  /*17d0*/  UMOV UR8, UR14 ;  /* 0x0000000e00087c82 */ /* 0x000fe20008000000 */
[----:B------:R-:W-:-:S02]  /*17e0*/  WARPGROUP.DEPBAR.LE gsb0, 0x0 ;  /* 0x00008000000079c5 */ /* 0x000fc40000010000 */
[----:B------:R-:W-:-:S06]  /*17f0*/  WARPGROUP.ARRIVE ;  /* 0x00000000000079c5 */ /* 0x000fcc0000000000 */
[----:B------:R-:W-:Y:S01]  /*1800*/  HGMMA.64x32x16.F32 R40, gdesc[UR8], R40, gsb0 ;  /* 0x00600000082879f0 */ /* 0x000fe20008000828 */
[----:B------:R-:W-:Y:S01]  /*1810*/  UMOV UR8, UR15 ;  /* 0x0000000f00087c82 */ /* 0x000fe20008000000 */
[----:B------:R-:W-:Y:S01]  /*1820*/  UMOV UR9, 0x80000020 ;  /* 0x8000002000097882 */ /* 0x000fe20000000000 */
[----:B------:R-:W-:Y:S02]  /*1830*/  WARPGROUP.DEPBAR.LE gsb0, 0x0 ;  /* 0x00008000000079c5 */ /* 0x000fe40000010000 */
[----:B------:R-:W-:-:S06]  /*1840*/  WARPGROUP.ARRIVE ;  /* 0x00000000000079c5 */ /* 0x000fcc0000000000 */
[----:B------:R-:W-:Y:S01]  /*1850*/  HGMMA.64x32x16.F32 R24, gdesc[UR8], R24, gsb0 ;  /* 0x00600000081879f0 */ /* 0x000fe20008000818 */
        /* <DEDUP_REMOVED lines=21> */
[----:B------:R-:W-:Y:S01]  /*19b0*/  BPT.TRAP 0x1 ;  /* 0x000000040000795c */ /* 0x000fe20000300000 */
.L_x_24:
[----:B------:R-:W-:Y:S01]  /*19c0*/  ULEA UR8, UR7, UR41, 0x3 ;  /* 0x0000002907087291 */ /* 0x000fe2000f8e183f */
[----:B------:R-:W-:-:S03]  /*19d0*/  ISETP.GT.U32.AND P1, PT, R19, 0x1, PT ;  /* 0x000000011300780c */ /* 0x000fc60003f24070 */
[----:B------:R-:W-:-:S04]  /*19e0*/  UIADD3 UR8, UR8, 0x40, URZ ;  /* 0x0000004008087890 */ /* 0x000fc8000fffe03f */
[----:B------:R-:W-:-:S09]  /*19f0*/  UPRMT UR8, URZ, 0x654, UR8 ;  /* 0x000006543f087896 */ /* 0x000fd20008000008 */
[----:B------:R-:W-:Y:S01]  /*1a00*/  SYNCS.ARRIVE.TRANS64.RED.A1T0 RZ, [UR8], RZ ;  /* 0x000000ffffff79a7 */ /* 0x000fe20008100408 */
[----:B------:R-:W-:Y:S05]  /*1a10*/  @P1 BRA `(.L_x_25) ;  /* 0x0000000000041947 */ /* 0x000fea0003800000 */
[----:B------:R-:W-:Y:S01]  /*1a20*/  BPT.TRAP 0x1 ;  /* 0x000000040000795c */ /* 0x000fe20000300000 */
.L_x_25:
[----:B------:R-:W-:Y:S01]  /*1a30*/  UIADD3 UR6, UR6, 0x1, URZ ;  /* 0x0000000106067890 */ /* 0x000fe2000fffe03f */
[C---:B------:R-:W-:Y:S01]  /*1a40*/  ISETP.GT.AND P1, PT, R3.reuse, 0x1, PT ;  /* 0x000000010300780c */ /* 0x040fe20003f24270 */
[----:B------:R-:W-:Y:S01]  /*1a50*/  UIADD3 UR7, UR7, 0x1, URZ ;  /* 0x0000000107077890 */ /* 0x000fe2000fffe03f */
[----:B------:R-:W-:Y:S01]  /*1a60*/  VIADD R3, R3, 0xffffffff ;  /* 0xffffffff03037836 */ /* 0x000fe20000000000 */
[----:B------:R-:W-:Y:S02]  /*1a70*/  UISETP.NE.AND UP0, UPT, UR6, 0x8, UPT ;  /* 0x000000080600788c */ /* 0x000fe4000bf05270 */
[----:B------:R-:W-:Y:S02]  /*1a80*/  UISETP.NE.AND UP1, UPT, UR7, 0x8, UPT ;  /* 0x000000080700788c */ /* 0x000fe4000bf25270 */
[----:B------:R-:W-:Y:S02]  /*1a90*/  USEL UR8, URZ, 0x1, UP0 ;  /* 0x000000013f087887 */ /* 0x000fe40008000000 */
[----:B------:R-:W-:-:S02]  /*1aa0*/  USEL UR6, UR6, URZ, UP0 ;  /* 0x0000003f06067287 */ /* 0x000fc40008000000 */
[----:B------:R-:W-:Y:S02]  /*1ab0*/  USEL UR7, UR7, URZ, UP1 ;  /* 0x0000003f07077287 */ /* 0x000fe40008800000 */
[----:B------:R-:W-:Y:S01]  /*1ac0*/  LOP3.LUT R6, R6, UR8, RZ, 0x3c, !PT ;  /* 0x0000000806067c12 */ /* 0x000fe2000f8e3cff */
[----:B------:R-:W-:Y:S09]  /*1ad0*/  @P1 BRA `(.L_x_26) ;  /* 0xfffffff800e81947 */ /* 0x000ff2000383ffff */
.L_x_19:
[----:B------:R-:W2:Y:S02]  /*1ae0*/  LDC R3, c[0x0][0x28c] ;  /* 0x0000a300ff037b82 */ /* 0x000ea40000000800 */
[----:B--2---:R-:W-:-:S13]  /*1af0*/  ISETP.GE.AND P1, PT, R3, 0x1, PT ;  /* 0x000000010300780c */ /* 0x004fda0003f26270 */
[----:B------:R-:W-:Y:S05]  /*1b00*/  @!P1 BRA `(.L_x_27) ;  /* 0x0000000000309947 */ /* 0x000fea0003800000 */
[----:B------:R-:W-:Y:S05]  /*1b10*/  @!P0 BRA `(.L_x_28) ;  /* 0x0000000000048947 */ /* 0x000fea0003800000 */
[----:B------:R-:W-:Y:S01]  /*1b20*/  BPT.TRAP 0x1 ;  /* 0x000000040000795c */ /* 0x000fe20000300000 */
.L_x_28:
[----:B------:R-:W-:Y:S02]  /*1b30*/  R2UR UR4, R0 ;  /* 0x00000000000472ca */ /* 0x000fe400000e0000 */
[----:B------:R-:W-:-:S11]  /*1b40*/  ISETP.GT.U32.AND P0, PT, R19, 0x1, PT ;  /* 0x000000011300780c */ /* 0x000fd60003f04070 */
[----:B------:R-:W-:-:S04]  /*1b50*/  UIADD3 UR4, UR4, UR39, URZ ;  /* 0x0000002704047290 */ /* 0x000fc8000fffe03f */
[----:B------:R-:W-:-:S04]  /*1b60*/  USHF.L.U32 UR4, UR4, 0x3, URZ ;  /* 0x0000000304047899 */ /* 0x000fc8000800063f */
[----:B------:R-:W-:-:S04]  /*1b70*/  ULOP3.LUT UR4, UR4, 0x38, URZ, 0xc0, !UPT ;  /* 0x0000003804047892 */ /* 0x000fc8000f8ec03f */
[----:B------:R-:W-:-:S04]  /*1b80*/  UIADD3 UR4, UR41, 0x40, UR4 ;  /* 0x0000004029047890 */ /* 0x000fc8000fffe004 */
[----:B------:R-:W-:-:S09]  /*1b90*/  UPRMT UR4, URZ, 0x654, UR4 ;  /* 0x000006543f047896 */ /* 0x000fd20008000004 */
[----:B------:R-:W-:Y:S01]  /*1ba0*/  SYNCS.ARRIVE.TRANS64.RED.A1T0 RZ, [UR4], RZ ;  /* 0x000000ffffff79a7 */ /* 0x000fe20008100404 */
[----:B------:R-:W-:Y:S05]  /*1bb0*/  @P0 BRA `(.L_x_27) ;  /* 0x0000000000040947 */ /* 0x000fea0003800000 */
[----:B------:R-:W-:Y:S01]  /*1bc0*/  BPT.TRAP 0x1 ;  /* 0x000000040000795c */ /* 0x000fe20000300000 */
.L_x_27:
[----:B------:R-:W2:Y:S01]  /*1bd0*/  LDC R6, c[0x0][0x288] ;  /* 0x0000a200ff067b82 */ /* 0x000ea20000000800 */
[----:B------:R-:W-:Y:S01]  /*1be0*/  LOP3.LUT R0, R22, 0x1, RZ, 0xc0, !PT ;  /* 0x0000000116007812 */ /* 0x000fe200078ec0ff */
[----:B------:R-:W-:Y:S01]  /*1bf0*/  UIADD3 UR39, UR40, UR39, URZ ;  /* 0x0000002728277290 */ /* 0x000fe2000fffe03f */
[----:B------:R-:W-:Y:S01]  /*1c00*/  SHF.R.U32.HI R3, RZ, 0x2, R18 ;  /* 0x00000002ff037819 */ /* 0x000fe20000011612 */
[----:B------:R-:W-:Y:S01]  /*1c10*/  IMAD.SHL.U32 R75, R75, 0x20, RZ ;  /* 0x000000204b4b7824 */ /* 0x000fe200078e00ff */
[----:B01----:R-:W-:Y:S01]  /*1c20*/  LOP3.LUT R4, R18, 0x60, RZ, 0xc0, !PT ;  /* 0x0000006012047812 */ /* 0x003fe200078ec0ff */
[----:B------:R-:W-:Y:S01]  /*1c30*/  IMAD.SHL.U32 R8, R0, 0x40, RZ ;  /* 0x0000004000087824 */ /* 0x000fe200078e00ff */
[----:B------:R-:W-:Y:S01]  /*1c40*/  LOP3.LUT R3, R3, 0x7, RZ, 0xc0, !PT ;  /* 0x0000000703037812 */ /* 0x000fe200078ec0ff */
[----:B------:R-:W-:Y:S01]  /*1c50*/  USHF.R.U32.HI UR4, URZ, 0x3, UR39 ;  /* 0x000000033f047899 */ /* 0x000fe20008011627 */
[----:B------:R-:W-:Y:S01]  /*1c60*/  SHF.R.U32.HI R4, RZ, 0x1, R4 ;  /* 0x00000001ff047819 */ /* 0x000fe20000011604 */
[C---:B------:R-:W-:Y:S01]  /*1c70*/  IMAD.SHL.U32 R14, R18.reuse, 0x2, RZ ;  /* 0x00000002120e7824 */ /* 0x040fe200078e00ff */
[----:B------:R-:W-:Y:S01]  /*1c80*/  LOP3.LUT R5, R18, 0x3, RZ, 0xc0, !PT ;  /* 0x0000000312057812 */ /* 0x000fe200078ec0ff */
[----:B------:R-:W-:Y:S01]  /*1c90*/  ULOP3.LUT UR4, UR4, 0x1, URZ, 0xc0, !UPT ;  /* 0x0000000104047892 */ /* 0x000fe2000f8ec03f */
[--C-:B------:R-:W-:Y:S01]  /*1ca0*/  IADD3 R7, RZ, -R4, -R3.reuse ;  /* 0x80000004ff077210 */ /* 0x100fe20007ffe803 */
[----:B------:R-:W-:Y:S01]  /*1cb0*/  ULDC UR8, c[0x0][0x284] ;  /* 0x0000a10000087ab9 */ /* 0x000fe20000000800 */
[----:B------:R-:W-:Y:S01]  /*1cc0*/  LOP3.LUT R3, R8, 0x40, R3, 0xe2, !PT ;  /* 0x0000004008037812 */ /* 0x000fe200078ee203 */
[----:B------:R-:W-:Y:S01]  /*1cd0*/  UISETP.GT.U32.AND UP1, UPT, UR39, 0x7, UPT ;  /* 0x000000072700788c */ /* 0x000fe2000bf24070 */
[----:B------:R-:W-:Y:S01]  /*1ce0*/  SHF.R.S32.HI R13, RZ, 0x1f, R73 ;  /* 0x0000001fff0d7819 */ /* 0x000fe20000011449 */
[----:B------:R-:W-:Y:S01]  /*1cf0*/  UISETP.NE.U32.AND UP0, UPT, UR4, 0x1, UPT ;  /* 0x000000010400788c */ /* 0x000fe2000bf05070 */
[C---:B------:R-:W-:Y:S01]  /*1d00*/  LOP3.LUT R14, R75.reuse, 0x6, R14, 0xf8, !PT ;  /* 0x000000064b0e7812 */ /* 0x040fe200078ef80e */
[----:B------:R-:W-:Y:S01]  /*1d10*/  ULDC.64 UR6, c[0x0][0x5d0] ;  /* 0x0001740000067ab9 */ /* 0x000fe20000000a00 */
[----:B------:R-:W-:Y:S01]  /*1d20*/  UISETP.LT.U32.AND UP1, UPT, UR40, 0x8, UP1 ;  /* 0x000000082800788c */ /* 0x000fe20008f21070 */
[C---:B------:R-:W-:Y:S01]  /*1d30*/  IMAD.WIDE R10, R74.reuse, 0x180, RZ ;  /* 0x000001804a0a7825 */ /* 0x040fe200078e02ff */
[----:B------:R-:W-:Y:S01]  /*1d40*/  UISETP.GT.U32.AND UP0, UPT, UR40, 0x7, !UP0 ;  /* 0x000000072800788c */ /* 0x000fe2000c704070 */
[----:B--2---:R-:W-:Y:S01]  /*1d50*/  ISETP.GE.AND P0, PT, R75, R6, PT ;  /* 0x000000064b00720c */ /* 0x004fe20003f06270 */
[----:B------:R-:W-:Y:S01]  /*1d60*/  USEL UR5, URZ, 0x1, !UP1 ;  /* 0x000000013f057887 */ /* 0x000fe2000c800000 */
[----:B------:R-:W-:Y:S01]  /*1d70*/  IMAD R8, R5, -0x2, R6 ;  /* 0xfffffffe05087824 */ /* 0x000fe200078e0206 */
[----:B------:R-:W-:Y:S01]  /*1d80*/  SHF.R.S32.HI R15, RZ, 0x1f, R14 ;  /* 0x0000001fff0f7819 */ /* 0x000fe2000001140e */
[----:B------:R-:W-:Y:S01]  /*1d90*/  IMAD R5, R74, 0x180, RZ ;  /* 0x000001804a057824 */ /* 0x000fe200078e02ff */
[----:B------:R-:W-:Y:S01]  /*1da0*/  USEL UR4, URZ, 0x1, !UP0 ;  /* 0x000000013f047887 */ /* 0x000fe2000c000000 */
[----:B------:R-:W-:Y:S01]  /*1db0*/  IMAD R6, R13, UR6, RZ ;  /* 0x000000060d067c24 */ /* 0x000fe2000f8e02ff */
[----:B------:R-:W-:Y:S01]  /*1dc0*/  LOP3.LUT R89, R10, R3, R4, 0xfe, !PT ;  /* 0x000000030a597212 */ /* 0x000fe200078efe04 */
[----:B------:R-:W-:Y:S01]  /*1dd0*/  IMAD R0, R0, -0x40, R7 ;  /* 0xffffffc000007824 */ /* 0x000fe200078e0207 */
[----:B------:R-:W-:Y:S01]  /*1de0*/  ISETP.GE.OR P0, PT, R5, UR8, P0 ;  /* 0x0000000805007c0c */ /* 0x000fe20008706670 */
[C---:B------:R-:W-:Y:S01]  /*1df0*/  IMAD R9, R73.reuse, UR7, R6 ;  /* 0x0000000749097c24 */ /* 0x040fe2000f8e0206 */
[----:B------:R-:W-:Y:S01]  /*1e00*/  ULOP3.LUT UR39, UR39, 0x7, URZ, 0xc0, !UPT ;  /* 0x0000000727277892 */ /* 0x000fe2000f8ec03f */
[----:B------:R-:W-:Y:S01]  /*1e10*/  IMAD.WIDE.U32 R6, R73, UR6, R14 ;  /* 0x0000000649067c25 */ /* 0x000fe2000f8e000e */
[----:B------:R-:W-:Y:S01]  /*1e20*/  ULOP3.LUT UR38, UR4, UR38, UR5, 0x96, !UPT ;  /* 0x0000002604267292 */ /* 0x000fe2000f8e9605 */
[----:B------:R-:W-:-:S02]  /*1e30*/  IADD3 R4, -R5, UR8, R0 ;  /* 0x0000000805047c10 */ /* 0x000fc4000fffe100 */
[----:B------:R-:W-:Y:S02]  /*1e40*/  IMAD.IADD R7, R7, 0x1, R9 ;  /* 0x0000000107077824 */ /* 0x000fe400078e0209 */
[----:B------:R-:W-:Y:S02]  /*1e50*/  IMAD.IADD R0, R8, 0x1, -R75 ;  /* 0x0000000108007824 */ /* 0x000fe400078e0a4b */
[----:B------:R-:W-:Y:S02]  /*1e60*/  IMAD.MOV.U32 R3, RZ, RZ, -0x1 ;  /* 0xffffffffff037424 */ /* 0x000fe400078e00ff */
[----:B------:R-:W-:Y:S05]  /*1e70*/  @P0 BRA `(.L_x_29) ;  /* 0x0000003800a80947 */ /* 0x000fea0003800000 */
[----:B------:R-:W0:Y:S01]  /*1e80*/  LDC.64 R8, c[0x0][0x5c8] ;  /* 0x00017200ff087b82 */ /* 0x000e220000000a00 */
[----:B-----5:R-:W-:Y:S01]  /*1e90*/  FSETP.NEU.AND P0, PT, R72, RZ, PT ;  /* 0x000000ff4800720b */ /* 0x020fe20003f0d000 */
[----:B------:R-:W-:Y:S01]  /*1ea0*/  BSSY B0, `(.L_x_29) ;  /* 0x00003a7000007945 */ /* 0x000fe20003800000 */
[----:B------:R-:W-:-:S04]  /*1eb0*/  ISETP.GT.AND P1, PT, R4, RZ, PT ;  /* 0x000000ff0400720c */ /* 0x000fc80003f24270 */
[----:B------:R-:W-:Y:S01]  /*1ec0*/  ISETP.GT.AND P2, PT, R0, RZ, P1 ;  /* 0x000000ff0000720c */ /* 0x000fe20000f44270 */
[-C--:B0-----:R-:W-:Y:S02]  /*1ed0*/  IMAD R12, R11, R8.reuse, RZ ;  /* 0x000000080b0c7224 */ /* 0x081fe400078e02ff */
[----:B------:R-:W-:-:S04]  /*1ee0*/  IMAD.WIDE.U32 R78, R89, R8, R6 ;  /* 0x00000008594e7225 */ /* 0x000fc800078e0006 */
[----:B------:R-:W-:-:S04]  /*1ef0*/  IMAD R5, R89, R9, R12 ;  /* 0x0000000959057224 */ /* 0x000fc800078e020c */
[----:B------:R-:W-:Y:S01]  /*1f00*/  IMAD.IADD R91, R79, 0x1, R5 ;  /* 0x000000014f5b7824 */ /* 0x000fe200078e0205 */
[----:B------:R-:W-:Y:S06]  /*1f10*/  @!P0 BRA `(.L_x_30) ;  /* 0x0000002800308947 */ /* 0x000fec0003800000 */
[----:B------:R-:W0:Y:S01]  /*1f20*/  LDC.64 R82, c[0x0][0x5b8] ;  /* 0x00016e00ff527b82 */ /* 0x000e220000000a00 */
[----:B------:R-:W-:-:S07]  /*1f30*/  ULDC.64 UR4, c[0x0][0x5c0] ;  /* 0x0001700000047ab9 */ /* 0x000fce0000000a00 */
[----:B------:R-:W1:Y:S08]  /*1f40*/  LDC.64 R20, c[0x0][0x5b0] ;  /* 0x00016c00ff147b82 */ /* 0x000e700000000a00 */
[----:B------:R-:W2:Y:S01]  /*1f50*/  LDC.64 R86, c[0x0][0x5a8] ;  /* 0x00016a00ff567b82 */ /* 0x000ea20000000a00 */
[-C--:B0-----:R-:W-:Y:S02]  /*1f60*/  IMAD R6, R13, R82.reuse, RZ ;  /* 0x000000520d067224 */ /* 0x081fe400078e02ff */
[----:B------:R-:W-:-:S04]  /*1f70*/  IMAD.WIDE.U32 R80, R73, R82, R14 ;  /* 0x0000005249507225 */ /* 0x000fc800078e000e */
[----:B------:R-:W-:Y:S02]  /*1f80*/  IMAD R83, R73, R83, R6 ;  /* 0x0000005349537224 */ /* 0x000fe400078e0206 */
[-C--:B-1----:R-:W-:Y:S02]  /*1f90*/  IMAD R10, R11, R20.reuse, RZ ;  /* 0x000000140b0a7224 */ /* 0x082fe400078e02ff */
[----:B------:R-:W-:Y:S02]  /*1fa0*/  IMAD.IADD R13, R81, 0x1, R83 ;  /* 0x00000001510d7824 */ /* 0x000fe400078e0253 */
[----:B------:R-:W-:Y:S02]  /*1fb0*/  IMAD.MOV.U32 R12, RZ, RZ, R80 ;  /* 0x000000ffff0c7224 */ /* 0x000fe400078e0050 */
[C---:B------:R-:W-:Y:S02]  /*1fc0*/  IMAD R85, R89.reuse, R21, R10 ;  /* 0x0000001559557224 */ /* 0x040fe400078e020a */
[----:B------:R-:W-:-:S04]  /*1fd0*/  IMAD.WIDE.U32 R10, R89, R20, R12 ;  /* 0x00000014590a7225 */ /* 0x000fc800078e000c */
[----:B------:R-:W-:Y:S01]  /*1fe0*/  IMAD.IADD R5, R11, 0x1, R85 ;  /* 0x000000010b057824 */ /* 0x000fe200078e0255 */
[----:B--2---:R-:W-:-:S04]  /*1ff0*/  LEA R6, P0, R10, R86, 0x1 ;  /* 0x000000560a067211 */ /* 0x004fc800078008ff */
[----:B------:R-:W-:-:S05]  /*2000*/  LEA.HI.X R7, R10, R87, R5, 0x1, P0 ;  /* 0x000000570a077211 */ /* 0x000fca00000f0c05 */
[----:B------:R-:W2:Y:S01]  /*2010*/  @P2 LDG.E.LTC128B.U16 R5, desc[UR36][R6.64] ;  /* 0x0000002406052981 */ /* 0x000ea2000c1e1520 */
[----:B------:R-:W-:Y:S01]  /*2020*/  IMAD.WIDE.U32 R74, R89, R20, R14 ;  /* 0x00000014594a7225 */ /* 0x000fe200078e000e */
[----:B------:R-:W-:Y:S01]  /*2030*/  ISETP.GT.AND P3, PT, R0, 0x1, P1 ;  /* 0x000000010000780c */ /* 0x000fe20000f64270 */
[----:B------:R-:W-:Y:S01]  /*2040*/  BSSY B1, `(.L_x_31) ;  /* 0x0000012000017945 */ /* 0x000fe20003800000 */
[----:B------:R-:W-:Y:S01]  /*2050*/  LEA R10, P0, R78, UR4, 0x1 ;  /* 0x000000044e0a7c11 */ /* 0x000fe2000f8008ff */
[----:B------:R-:W-:Y:S02]  /*2060*/  IMAD.IADD R75, R85, 0x1, R75 ;  /* 0x00000001554b7824 */ /* 0x000fe400078e024b */
[----:B------:R-:W-:-:S04]  /*2070*/  IMAD.WIDE.U32 R76, R73, R82, R74 ;  /* 0x00000052494c7225 */ /* 0x000fc800078e004a */
[----:B--2---:R-:W-:-:S05]  /*2080*/  HADD2.F32 R11, -RZ, R5.H0_H0 ;  /* 0x20000005ff0b7230 */ /* 0x004fca0000004100 */
[----:B------:R-:W-:-:S04]  /*2090*/  FMUL R11, R11, R72 ;  /* 0x000000480b0b7220 */ /* 0x000fc80000400000 */
[----:B------:R-:W-:Y:S01]  /*20a0*/  FFMA R11, R56, R23, R11 ;  /* 0x00000017380b7223 */ /* 0x000fe2000000000b */
[----:B------:R-:W-:-:S04]  /*20b0*/  IMAD.IADD R56, R83, 0x1, R77 ;  /* 0x0000000153387824 */ /* 0x000fc800078e024d */
[----:B------:R-:W-:Y:S02]  /*20c0*/  F2FP.F16.F32.PACK_AB R75, RZ, R11 ;  /* 0x0000000bff4b723e */ /* 0x000fe400000000ff */
[----:B------:R-:W-:Y:S02]  /*20d0*/  LEA.HI.X R11, R78, UR5, R91, 0x1, P0 ;  /* 0x000000054e0b7c11 */ /* 0x000fe400080f0c5b */
[----:B------:R-:W-:Y:S02]  /*20e0*/  PRMT R77, R75, 0x7610, R77 ;  /* 0x000076104b4d7816 */ /* 0x000fe4000000004d */
[----:B------:R-:W-:-:S03]  /*20f0*/  LEA R74, P0, R76, R86, 0x1 ;  /* 0x000000564c4a7211 */ /* 0x000fc600078008ff */
[----:B------:R0:W-:Y:S01]  /*2100*/  @P2 STG.E.U16 desc[UR36][R10.64], R77 ;  /* 0x0000004d0a002986 */ /* 0x0001e2000c101524 */
[----:B------:R-:W-:Y:S01]  /*2110*/  LEA.HI.X R75, R76, R87, R56, 0x1, P0 ;  /* 0x000000574c4b7211 */ /* 0x000fe200000f0c38 */
[C---:B------:R-:W-:Y:S01]  /*2120*/  IMAD.SHL.U32 R76, R20.reuse, 0x8, RZ ;  /* 0x00000008144c7824 */ /* 0x040fe200078e00ff */
[----:B0-----:R-:W-:Y:S01]  /*2130*/  SHF.L.U64.HI R77, R20, 0x3, R21 ;  /* 0x00000003144d7819 */ /* 0x001fe20000010215 */
[----:B------:R-:W-:Y:S06]  /*2140*/  @!P3 BRA `(.L_x_32) ;  /* 0x000000000004b947 */ /* 0x000fec0003800000 */
[----:B------:R0:W5:Y:S02]  /*2150*/  LDG.E.LTC128B.U16 R5, desc[UR36][R74.64+0x2] ;  /* 0x000002244a057981 */ /* 0x000164000c1e1520 */
.L_x_32:
[----:B------:R-:W-:Y:S05]  /*2160*/  BSYNC B1 ;  /* 0x0000000000017941 */ /* 0x000fea0003800000 */
.L_x_31:
[----:B-----5:R-:W-:Y:S01]  /*2170*/  HADD2.F32 R79, -RZ, R5.H0_H0 ;  /* 0x20000005ff4f7230 */ /* 0x020fe20000004100 */
[----:B------:R-:W-:Y:S01]  /*2180*/  ISETP.GT.AND P0, PT, R4, 0x8, PT ;  /* 0x000000080400780c */ /* 0x000fe20003f04270 */
[----:B------:R-:W-:Y:S01]  /*2190*/  IMAD.WIDE.U32 R76, R89, R20, R76 ;  /* 0x00000014594c7225 */ /* 0x000fe200078e004c */
[----:B------:R-:W-:-:S03]  /*21a0*/  PRMT R78, R5, 0x7610, R78 ;  /* 0x00007610054e7816 */ /* 0x000fc6000000004e */
[----:B------:R-:W-:Y:S01]  /*21b0*/  FMUL R12, R79, R72 ;  /* 0x000000484f0c7220 */ /* 0x000fe20000400000 */
[----:B------:R-:W-:Y:S01]  /*21c0*/  IMAD.IADD R85, R85, 0x1, R77 ;  /* 0x0000000155557824 */ /* 0x000fe200078e024d */
[----:B------:R-:W-:Y:S02]  /*21d0*/  IADD3 R80, P4, R80, R76, RZ ;  /* 0x0000004c50507210 */ /* 0x000fe40007f9e0ff */
[----:B------:R-:W-:Y:S01]  /*21e0*/  FFMA R57, R57, R23, R12 ;  /* 0x0000001739397223 */ /* 0x000fe2000000000c */
[----:B------:R-:W-:Y:S02]  /*21f0*/  ISETP.GT.AND P2, PT, R0, RZ, P0 ;  /* 0x000000ff0000720c */ /* 0x000fe40000744270 */
[----:B------:R-:W-:Y:S01]  /*2200*/  IMAD.X R13, R85, 0x1, R13, P4 ;  /* 0x00000001550d7824 */ /* 0x000fe200020e060d */
[----:B------:R-:W-:Y:S02]  /*2210*/  LEA R12, P4, R80, R86, 0x1 ;  /* 0x00000056500c7211 */ /* 0x000fe400078808ff */
[----:B------:R-:W-:-:S02]  /*2220*/  F2FP.F16.F32.PACK_AB R57, RZ, R57 ;  /* 0x00000039ff39723e */ /* 0x000fc400000000ff */
[----:B------:R-:W-:Y:S02]  /*2230*/  LEA.HI.X R13, R80, R87, R13, 0x1, P4 ;  /* 0x00000057500d7211 */ /* 0x000fe400020f0c0d */
[----:B------:R-:W-:-:S05]  /*2240*/  PRMT R56, R57, 0x7610, R56 ;  /* 0x0000761039387816 */ /* 0x000fca0000000038 */
[----:B------:R1:W-:Y:S04]  /*2250*/  @P3 STG.E.U16 desc[UR36][R10.64+0x2], R56 ;  /* 0x000002380a003986 */ /* 0x0003e8000c101524 */
[----:B------:R-:W2:Y:S01]  /*2260*/  @P2 LDG.E.LTC128B.U16 R78, desc[UR36][R12.64] ;  /* 0x000000240c4e2981 */ /* 0x000ea2000c1e1520 */
[----:B------:R-:W-:Y:S01]  /*2270*/  IADD3 R76, P3, R14, R76, RZ ;  /* 0x0000004c0e4c7210 */ /* 0x000fe20007f7e0ff */
[----:B------:R-:W-:Y:S01]  /*2280*/  BSSY B1, `(.L_x_33) ;  /* 0x0000011000017945 */ /* 0x000fe20003800000 */
[----:B------:R-:W-:-:S03]  /*2290*/  LEA R14, P4, R8, R10, 0x4 ;  /* 0x0000000a080e7211 */ /* 0x000fc600078820ff */
[----:B------:R-:W-:Y:S01]  /*22a0*/  IMAD.X R77, R15, 0x1, R85, P3 ;  /* 0x000000010f4d7824 */ /* 0x000fe200018e0655 */
[----:B------:R-:W-:Y:S02]  /*22b0*/  SHF.L.U64.HI R15, R8, 0x4, R9 ;  /* 0x00000004080f7819 */ /* 0x000fe40000010209 */
[----:B------:R-:W-:Y:S01]  /*22c0*/  ISETP.GT.AND P3, PT, R0, 0x1, P0 ;  /* 0x000000010000780c */ /* 0x000fe20000764270 */
[----:B------:R-:W-:-:S04]  /*22d0*/  IMAD.WIDE.U32 R76, R73, R82, R76 ;  /* 0x00000052494c7225 */ /* 0x000fc800078e004c */
[----:B------:R-:W-:Y:S01]  /*22e0*/  IMAD.X R15, R15, 0x1, R11, P4 ;  /* 0x000000010f0f7824 */ /* 0x000fe200020e060b */
[----:B-1----:R-:W-:Y:S01]  /*22f0*/  LEA R56, P5, R76, R86, 0x1 ;  /* 0x000000564c387211 */ /* 0x002fe200078a08ff */
[----:B------:R-:W-:-:S05]  /*2300*/  IMAD.IADD R57, R83, 0x1, R77 ;  /* 0x0000000153397824 */ /* 0x000fca00078e024d */
[----:B------:R-:W-:Y:S01]  /*2310*/  LEA.HI.X R57, R76, R87, R57, 0x1, P5 ;  /* 0x000000574c397211 */ /* 0x000fe200028f0c39 */
[----:B--2---:R-:W-:-:S05]  /*2320*/  HADD2.F32 R5, -RZ, R78.H0_H0 ;  /* 0x2000004eff057230 */ /* 0x004fca0000004100 */
[----:B------:R-:W-:-:S04]  /*2330*/  FMUL R5, R5, R72 ;  /* 0x0000004805057220 */ /* 0x000fc80000400000 */
[----:B------:R-:W-:-:S05]  /*2340*/  FFMA R5, R58, R23, R5 ;  /* 0x000000173a057223 */ /* 0x000fca0000000005 */
[----:B------:R-:W-:-:S05]  /*2350*/  F2FP.F16.F32.PACK_AB R5, RZ, R5 ;  /* 0x00000005ff05723e */ /* 0x000fca00000000ff */
[----:B------:R1:W-:Y:S01]  /*2360*/  @P2 STG.E.U16 desc[UR36][R14.64], R5 ;  /* 0x000000050e002986 */ /* 0x0003e2000c101524 */
[----:B------:R-:W-:Y:S05]  /*2370*/  @!P3 BRA `(.L_x_34) ;  /* 0x000000000004b947 */ /* 0x000fea0003800000 */
[----:B------:R2:W5:Y:S02]  /*2380*/  LDG.E.LTC128B.U16 R78, desc[UR36][R56.64+0x2] ;  /* 0x00000224384e7981 */ /* 0x000564000c1e1520 */
.L_x_34:
[----:B------:R-:W-:Y:S05]  /*2390*/  BSYNC B1 ;  /* 0x0000000000017941 */ /* 0x000fea0003800000 */
.L_x_33:
[----:B-1---5:R-:W-:Y:S01]  /*23a0*/  HADD2.F32 R5, -RZ, R78.H0_H0 ;  /* 0x2000004eff057230 */ /* 0x022fe20000004100 */
[----:B------:R-:W-:Y:S01]  /*23b0*/  ISETP.GT.AND P2, PT, R0, 0x8, P1 ;  /* 0x000000080000780c */ /* 0x000fe20000f44270 */
[----:B------:R-:W-:Y:S03]  /*23c0*/  BSSY B1, `(.L_x_35) ;  /* 0x0000007000017945 */ /* 0x000fe60003800000 */
[----:B------:R-:W-:-:S04]  /*23d0*/  FMUL R58, R5, R72 ;  /* 0x00000048053a7220 */ /* 0x000fc80000400000 */
[----:B------:R-:W-:-:S05]  /*23e0*/  FFMA R58, R59, R23, R58 ;  /* 0x000000173b3a7223 */ /* 0x000fca000000003a */
[----:B------:R-:W-:-:S05]  /*23f0*/  F2FP.F16.F32.PACK_AB R58, RZ, R58 ;  /* 0x0000003aff3a723e */ /* 0x000fca00000000ff */
[----:B------:R1:W-:Y:S01]  /*2400*/  @P3 STG.E.U16 desc[UR36][R14.64+0x2], R58 ;  /* 0x0000023a0e003986 */ /* 0x0003e2000c101524 */
[----:B------:R-:W-:Y:S05]  /*2410*/  @!P2 BRA `(.L_x_36) ;  /* 0x000000000004a947 */ /* 0x000fea0003800000 */
[----:B------:R3:W5:Y:S02]  /*2420*/  LDG.E.LTC128B.U16 R78, desc[UR36][R74.64+0x10] ;  /* 0x000010244a4e7981 */ /* 0x000764000c1e1520 */
.L_x_36:
[----:B------:R-:W-:Y:S05]  /*2430*/  BSYNC B1 ;  /* 0x0000000000017941 */ /* 0x000fea0003800000 */
.L_x_35:
[----:B-----5:R-:W-:Y:S01]  /*2440*/  HADD2.F32 R5, -RZ, R78.H0_H0 ;  /* 0x2000004eff057230 */ /* 0x020fe20000004100 */
        /* <DEDUP_REMOVED lines=8> */
.L_x_38:
[----:B------:R-:W-:Y:S05]  /*24d0*/  BSYNC B1 ;  /* 0x0000000000017941 */ /* 0x000fea0003800000 */
.L_x_37:
[----:B----45:R-:W-:Y:S01]  /*24e0*/  HADD2.F32 R5, -RZ, R78.H0_H0 ;  /* 0x2000004eff057230 */ /* 0x030fe20000004100 */
[----:B------:R-:W-:Y:S01]  /*24f0*/  ISETP.GT.AND P2, PT, R0, 0x8, P0 ;  /* 0x000000080000780c */ /* 0x000fe20000744270 */
[----:B------:R-:W-:Y:S03]  /*2500*/  BSSY B1, `(.L_x_39) ;  /* 0x0000007000017945 */ /* 0x000fe60003800000 */
[----:B-1----:R-:W-:-:S04]  /*2510*/  FMUL R58, R5, R72 ;  /* 0x00000048053a7220 */ /* 0x002fc80000400000 */
[----:B------:R-:W-:-:S05]  /*2520*/  FFMA R58, R61, R23, R58 ;  /* 0x000000173d3a7223 */ /* 0x000fca000000003a */
[----:B------:R-:W-:-:S05]  /*2530*/  F2FP.F16.F32.PACK_AB R58, RZ, R58 ;  /* 0x0000003aff3a723e */ /* 0x000fca00000000ff */
[----:B------:R1:W-:Y:S01]  /*2540*/  @P3 STG.E.U16 desc[UR36][R10.64+0x12], R58 ;  /* 0x0000123a0a003986 */ /* 0x0003e2000c101524 */
[----:B------:R-:W-:Y:S05]  /*2550*/  @!P2 BRA `(.L_x_40) ;  /* 0x000000000004a947 */ /* 0x000fea0003800000 */
[----:B------:R4:W5:Y:S02]  /*2560*/  LDG.E.LTC128B.U16 R78, desc[UR36][R56.64+0x10] ;  /* 0x00001024384e7981 */ /* 0x000964000c1e1520 */
.L_x_40:
[----:B------:R-:W-:Y:S05]  /*2570*/  BSYNC B1 ;  /* 0x0000000000017941 */ /* 0x000fea0003800000 */
.L_x_39:
        /* <DEDUP_REMOVED lines=9> */
.L_x_42:
[----:B------:R-:W-:Y:S05]  /*2610*/  BSYNC B1 ;  /* 0x0000000000017941 */ /* 0x000fea0003800000 */
.L_x_41:
[----:B0----5:R-:W-:Y:S01]  /*2620*/  HADD2.F32 R5, -RZ, R78.H0_H0 ;  /* 0x2000004eff057230 */ /* 0x021fe20000004100 */
        /* <DEDUP_REMOVED lines=8> */
.L_x_44:
[----:B------:R-:W-:Y:S05]  /*26b0*/  BSYNC B1 ;  /* 0x0000000000017941 */ /* 0x000fea0003800000 */
.L_x_43:
        /* <DEDUP_REMOVED lines=9> */
.L_x_46:
[----:B------:R-:W-:Y:S05]  /*2750*/  BSYNC B1 ;  /* 0x0000000000017941 */ /* 0x000fea0003800000 */
.L_x_45:
[----:B0----5:R-:W-:Y:S01]  /*2760*/  HADD2.F32 R5, -RZ, R78.H0_H0 ;  /* 0x2000004eff057230 */ /* 0x021fe20000004100 */
        /* <DEDUP_REMOVED lines=8> */
.L_x_48:
[----:B------:R-:W-:Y:S05]  /*27f0*/  BSYNC B1 ;  /* 0x0000000000017941 */ /* 0x000fea0003800000 */
.L_x_47:
        /* <DEDUP_REMOVED lines=9> */
.L_x_50:
[----:B------:R-:W-:Y:S05]  /*2890*/  BSYNC B1 ;  /* 0x0000000000017941 */ /* 0x000fea0003800000 */
.L_x_49:
        /* <DEDUP_REMOVED lines=9> */
.L_x_52:
[----:B------:R-:W-:Y:S05]  /*2930*/  BSYNC B1 ;  /* 0x0000000000017941 */ /* 0x000fea0003800000 */
.L_x_51:
        /* <DEDUP_REMOVED lines=9> */
.L_x_54:
[----:B------:R-:W-:Y:S05]  /*29d0*/  BSYNC B1 ;  /* 0x0000000000017941 */ /* 0x000fea0003800000 */
.L_x_53:
        /* <DEDUP_REMOVED lines=9> */
.L_x_56:
[----:B------:R-:W-:Y:S05]  /*2a70*/  BSYNC B1 ;  /* 0x0000000000017941 */ /* 0x000fea0003800000 */
.L_x_55:
        /* <DEDUP_REMOVED lines=9> */
.L_x_58:
[----:B------:R-:W-:Y:S05]  /*2b10*/  BSYNC B1 ;  /* 0x0000000000017941 */ /* 0x000fea0003800000 */
.L_x_57:
[----:B0----5:R-:W-:Y:S01]  /*2b20*/  HADD2.F32 R5, -RZ, R78.H0_H0 ;  /* 0x2000004eff057230 */ /* 0x021fe20000004100 */
[----:B------:R-:W-:Y:S01]  /*2b30*/  ISETP.GT.AND P0, PT, R4, 0x80, PT ;  /* 0x000000800400780c */ /* 0x000fe20003f04270 */
[----:B------:R-:W-:-:S03]  /*2b40*/  IMAD.SHL.U32 R61, R20, 0x100, RZ ;  /* 0x00000100143d7824 */ /* 0x000fc600078e00ff */
[----:B--2-4-:R-:W-:Y:S01]  /*2b50*/  FMUL R56, R5, R72 ;  /* 0x0000004805387220 */ /* 0x014fe20000400000 */
[----:B------:R-:W-:Y:S02]  /*2b60*/  ISETP.GT.AND P3, PT, R0, RZ, P0 ;  /* 0x000000ff0000720c */ /* 0x000fe40000764270 */
[----:B------:R-:W-:Y:S01]  /*2b70*/  SHF.L.U64.HI R5, R20, 0x8, R21 ;  /* 0x0000000814057819 */ /* 0x000fe20000010215 */
[----:B------:R-:W-:Y:S01]  /*2b80*/  FFMA R56, R71, R23, R56 ;  /* 0x0000001747387223 */ /* 0x000fe20000000038 */
[----:B------:R-:W-:-:S04]  /*2b90*/  IADD3 R20, P2, R61, R6, RZ ;  /* 0x000000063d147210 */ /* 0x000fc80007f5e0ff */
[----:B------:R-:W-:Y:S01]  /*2ba0*/  F2FP.F16.F32.PACK_AB R56, RZ, R56 ;  /* 0x00000038ff38723e */ /* 0x000fe200000000ff */
[----:B------:R-:W-:-:S03]  /*2bb0*/  IMAD.X R21, R5, 0x1, R7, P2 ;  /* 0x0000000105157824 */ /* 0x000fc600010e0607 */
[----:B------:R-:W-:-:S05]  /*2bc0*/  PRMT R58, R56, 0x7610, R58 ;  /* 0x00007610383a7816 */ /* 0x000fca000000003a */
[----:B------:R0:W-:Y:S04]  /*2bd0*/  @P1 STG.E.U16 desc[UR36][R14.64+0x32], R58 ;  /* 0x0000323a0e001986 */ /* 0x0001e8000c101524 */
[----:B------:R-:W2:Y:S01]  /*2be0*/  @P3 LDG.E.LTC128B.U16 R78, desc[UR36][R20.64] ;  /* 0x00000024144e3981 */ /* 0x000ea2000c1e1520 */
[----:B------:R-:W-:Y:S01]  /*2bf0*/  IMAD.SHL.U32 R67, R8, 0x100, RZ ;  /* 0x0000010008437824 */ /* 0x000fe200078e00ff */
[----:B------:R-:W-:Y:S02]  /*2c00*/  LOP3.LUT R65, R61, 0x2, RZ, 0xfc, !PT ;  /* 0x000000023d417812 */ /* 0x000fe400078efcff */
[----:B------:R-:W-:Y:S02]  /*2c10*/  ISETP.GT.AND P2, PT, R0, 0x1, P0 ;  /* 0x000000010000780c */ /* 0x000fe40000744270 */
[----:B------:R-:W-:-:S02]  /*2c20*/  SHF.L.U64.HI R59, R8, 0x8, R9 ;  /* 0x00000008083b7819 */ /* 0x000fc40000010209 */
[----:B------:R-:W-:Y:S02]  /*2c30*/  IADD3 R8, P1, R67, R10, RZ ;  /* 0x0000000a43087210 */ /* 0x000fe40007f3e0ff */
[----:B------:R-:W-:-:S03]  /*2c40*/  IADD3 R56, P4, R65, R6, RZ ;  /* 0x0000000641387210 */ /* 0x000fc60007f9e0ff */
[----:B------:R-:W-:Y:S02]  /*2c50*/  IMAD.X R9, R59, 0x1, R11, P1 ;  /* 0x000000013b097824 */ /* 0x000fe400008e060b */
[----:B--2---:R-:W-:-:S05]  /*2c60*/  HADD2.F32 R57, -RZ, R78.H0_H0 ;  /* 0x2000004eff397230 */ /* 0x004fca0000004100 */
[----:B------:R-:W-:-:S04]  /*2c70*/  FMUL R57, R57, R72 ;  /* 0x0000004839397220 */ /* 0x000fc80000400000 */
[----:B------:R-:W-:-:S05]  /*2c80*/  FFMA R57, R40, R23, R57 ;  /* 0x0000001728397223 */ /* 0x000fca0000000039 */
[----:B------:R-:W-:Y:S01]  /*2c90*/  F2FP.F16.F32.PACK_AB R40, RZ, R57 ;  /* 0x00000039ff28723e */ /* 0x000fe200000000ff */
[----:B------:R-:W-:-:S03]  /*2ca0*/  IMAD.X R57, R5, 0x1, R7, P4 ;  /* 0x0000000105397824 */ /* 0x000fc600020e0607 */
[----:B0-----:R-:W-:-:S05]  /*2cb0*/  PRMT R58, R40, 0x7610, R58 ;  /* 0x00007610283a7816 */ /* 0x001fca000000003a */
[----:B------:R0:W-:Y:S04]  /*2cc0*/  @P3 STG.E.U16 desc[UR36][R8.64], R58 ;  /* 0x0000003a08003986 */ /* 0x0001e8000c101524 */
[----:B------:R-:W2:Y:S01]  /*2cd0*/  @P2 LDG.E.LTC128B.U16 R78, desc[UR36][R56.64] ;  /* 0x00000024384e2981 */ /* 0x000ea2000c1e1520 */
[----:B------:R-:W-:Y:S01]  /*2ce0*/  LOP3.LUT R69, R67, 0x2, RZ, 0xfc, !PT ;  /* 0x0000000243457812 */ /* 0x000fe200078efcff */
[----:B------:R-:W-:Y:S01]  /*2cf0*/  BSSY B1, `(.L_x_59) ;  /* 0x000000f000017945 */ /* 0x000fe20003800000 */
[----:B------:R-:W-:Y:S02]  /*2d00*/  ISETP.GT.AND P1, PT, R4, 0x88, PT ;  /* 0x000000880400780c */ /* 0x000fe40003f24270 */
[----:B------:R-:W-:Y:S02]  /*2d10*/  IADD3 R62, P4, R69, R10, RZ ;  /* 0x0000000a453e7210 */ /* 0x000fe40007f9e0ff */
[----:B------:R-:W-:Y:S01]  /*2d20*/  ISETP.GT.AND P3, PT, R0, RZ, P1 ;  /* 0x000000ff0000720c */ /* 0x000fe20000f64270 */
[----:B--2---:R-:W-:-:S05]  /*2d30*/  HADD2.F32 R63, -RZ, R78.H0_H0 ;  /* 0x2000004eff3f7230 */ /* 0x004fca0000004100 */
[----:B------:R-:W-:Y:S01]  /*2d40*/  FMUL R40, R63, R72 ;  /* 0x000000483f287220 */ /* 0x000fe20000400000 */
[----:B------:R-:W-:-:S03]  /*2d50*/  IMAD.X R63, R59, 0x1, R11, P4 ;  /* 0x000000013b3f7824 */ /* 0x000fc600020e060b */
[----:B------:R-:W-:-:S05]  /*2d60*/  FFMA R40, R41, R23, R40 ;  /* 0x0000001729287223 */ /* 0x000fca0000000028 */
[----:B------:R-:W-:Y:S02]  /*2d70*/  F2FP.F16.F32.PACK_AB R41, RZ, R40 ;  /* 0x00000028ff29723e */ /* 0x000fe400000000ff */
[----:B------:R-:W-:Y:S02]  /*2d80*/  IADD3 R40, P4, R61, R12, RZ ;  /* 0x0000000c3d287210 */ /* 0x000fe40007f9e0ff */
[----:B------:R-:W-:-:S03]  /*2d90*/  PRMT R56, R41, 0x7610, R56 ;  /* 0x0000761029387816 */ /* 0x000fc60000000038 */
[----:B------:R-:W-:Y:S02]  /*2da0*/  IMAD.X R41, R5, 0x1, R13, P4 ;  /* 0x0000000105297824 */ /* 0x000fe400020e060d */
[----:B------:R0:W-:Y:S01]  /*2db0*/  @P2 STG.E.U16 desc[UR36][R62.64], R56 ;  /* 0x000000383e002986 */ /* 0x0001e2000c101524 */
[----:B------:R-:W-:Y:S05]  /*2dc0*/  @!P3 BRA `(.L_x_60) ;  /* 0x000000000004b947 */ /* 0x000fea0003800000 */
[----:B------:R2:W5:Y:S02]  /*2dd0*/  LDG.E.LTC128B.U16 R78, desc[UR36][R40.64] ;  /* 0x00000024284e7981 */ /* 0x000564000c1e1520 */
.L_x_60:
[----:B------:R-:W-:Y:S05]  /*2de0*/  BSYNC B1 ;  /* 0x0000000000017941 */ /* 0x000fea0003800000 */
.L_x_59:
[----:B-----5:R-:W-:Y:S01]  /*2df0*/  HADD2.F32 R57, -RZ, R78.H0_H0 ;  /* 0x2000004eff397230 */ /* 0x020fe20000004100 */
[----:B0-----:R-:W-:Y:S01]  /*2e00*/  IADD3 R56, P4, R67, R14, RZ ;  /* 0x0000000e43387210 */ /* 0x001fe20007f9e0ff */
[----:B------:R-:W-:Y:S01]  /*2e10*/  BSSY B1, `(.L_x_61) ;  /* 0x000000c000017945 */ /* 0x000fe20003800000 */
[----:B------:R-:W-:Y:S02]  /*2e20*/  ISETP.GT.AND P2, PT, R0, 0x1, P1 ;  /* 0x000000010000780c */ /* 0x000fe40000f44270 */
[----:B------:R-:W-:Y:S01]  /*2e30*/  FMUL R57, R57, R72 ;  /* 0x0000004839397220 */ /* 0x000fe20000400000 */
[----:B------:R-:W-:-:S03]  /*2e40*/  PRMT R62, R78, 0x7610, R62 ;  /* 0x000076104e3e7816 */ /* 0x000fc6000000003e */
[----:B------:R-:W-:-:S05]  /*2e50*/  FFMA R57, R42, R23, R57 ;  /* 0x000000172a397223 */ /* 0x000fca0000000039 */
[----:B------:R-:W-:Y:S01]  /*2e60*/  F2FP.F16.F32.PACK_AB R42, RZ, R57 ;  /* 0x00000039ff2a723e */ /* 0x000fe200000000ff */
[----:B------:R-:W-:-:S05]  /*2e70*/  IMAD.X R57, R59, 0x1, R15, P4 ;  /* 0x000000013b397824 */ /* 0x000fca00020e060f */
[----:B------:R0:W-:Y:S01]  /*2e80*/  @P3 STG.E.U16 desc[UR36][R56.64], R42 ;  /* 0x0000002a38003986 */ /* 0x0001e2000c101524 */
[----:B------:R-:W-:Y:S05]  /*2e90*/  @!P2 BRA `(.L_x_62) ;  /* 0x00000000000ca947 */ /* 0x000fea0003800000 */
[----:B------:R-:W-:-:S05]  /*2ea0*/  IADD3 R62, P3, R65, R12, RZ ;  /* 0x0000000c413e7210 */ /* 0x000fca0007f7e0ff */
[----:B------:R-:W-:-:S05]  /*2eb0*/  IMAD.X R63, R5, 0x1, R13, P3 ;  /* 0x00000001053f7824 */ /* 0x000fca00018e060d */
[----:B------:R4:W5:Y:S03]  /*2ec0*/  LDG.E.LTC128B.U16 R62, desc[UR36][R62.64] ;  /* 0x000000243e3e7981 */ /* 0x000966000c1e1520 */
.L_x_62:
[----:B------:R-:W-:Y:S05]  /*2ed0*/  BSYNC B1 ;  /* 0x0000000000017941 */ /* 0x000fea0003800000 */
.L_x_61:
[----:B----45:R-:W-:Y:S01]  /*2ee0*/  HADD2.F32 R63, -RZ, R62.H0_H0 ;  /* 0x2000003eff3f7230 */ /* 0x030fe20000004100 */
[----:B------:R-:W-:Y:S02]  /*2ef0*/  ISETP.GT.AND P3, PT, R0, 0x8, P0 ;  /* 0x000000080000780c */ /* 0x000fe40000764270 */
[----:B-1-3--:R-:W-:Y:S02]  /*2f00*/  IADD3 R74, P4, R69, R14, RZ ;  /* 0x0000000e454a7210 */ /* 0x00afe40007f9e0ff */
[----:B0-----:R-:W-:Y:S01]  /*2f10*/  FMUL R42, R63, R72 ;  /* 0x000000483f2a7220 */ /* 0x001fe20000400000 */
[----:B------:R-:W-:Y:S02]  /*2f20*/  LOP3.LUT R63, R61, 0x10, RZ, 0xfc, !PT ;  /* 0x000000103d3f7812 */ /* 0x000fe400078efcff */
[----:B------:R-:W-:Y:S02]  /*2f30*/  IMAD.X R75, R59, 0x1, R15, P4 ;  /* 0x000000013b4b7824 */ /* 0x000fe400020e060f */
[----:B------:R-:W-:Y:S01]  /*2f40*/  FFMA R42, R43, R23, R42 ;  /* 0x000000172b2a7223 */ /* 0x000fe2000000002a */
[----:B------:R-:W-:-:S04]  /*2f50*/  IADD3 R76, P5, R63, R6, RZ ;  /* 0x000000063f4c7210 */ /* 0x000fc80007fbe0ff */
[----:B------:R-:W-:Y:S01]  /*2f60*/  F2FP.F16.F32.PACK_AB R42, RZ, R42 ;  /* 0x0000002aff2a723e */ /* 0x000fe200000000ff */
[----:B------:R-:W-:-:S04]  /*2f70*/  IMAD.X R77, R5, 0x1, R7, P5 ;  /* 0x00000001054d7824 */ /* 0x000fc800028e0607 */
[----:B------:R0:W-:Y:S04]  /*2f80*/  @P2 STG.E.U16 desc[UR36][R74.64], R42 ;  /* 0x0000002a4a002986 */ /* 0x0001e8000c101524 */
[----:B------:R-:W3:Y:S01]  /*2f90*/  @P3 LDG.E.LTC128B.U16 R62, desc[UR36][R76.64] ;  /* 0x000000244c3e3981 */ /* 0x000ee2000c1e1520 */
[----:B------:R-:W-:Y:S02]  /*2fa0*/  LOP3.LUT R71, R67, 0x10, RZ, 0xfc, !PT ;  /* 0x0000001043477812 */ /* 0x000fe400078efcff */
[----:B------:R-:W-:Y:S02]  /*2fb0*/  ISETP.GT.AND P2, PT, R0, 0x9, P0 ;  /* 0x000000090000780c */ /* 0x000fe40000744270 */
[----:B------:R-:W-:-:S05]  /*2fc0*/  IADD3 R78, P4, R71, R10, RZ ;  /* 0x0000000a474e7210 */ /* 0x000fca0007f9e0ff */
[----:B------:R-:W-:Y:S02]  /*2fd0*/  IMAD.X R79, R59, 0x1, R11, P4 ;  /* 0x000000013b4f7824 */ /* 0x000fe400020e060b */
[----:B---3--:R-:W-:-:S05]  /*2fe0*/  HADD2.F32 R43, -RZ, R62.H0_H0 ;  /* 0x2000003eff2b7230 */ /* 0x008fca0000004100 */
[----:B------:R-:W-:-:S04]  /*2ff0*/  FMUL R43, R43, R72 ;  /* 0x000000482b2b7220 */ /* 0x000fc80000400000 */
[----:B------:R-:W-:Y:S01]  /*3000*/  FFMA R44, R44, R23, R43 ;  /* 0x000000172c2c7223 */ /* 0x000fe2000000002b */
[----:B------:R-:W-:-:S04]  /*3010*/  LOP3.LUT R43, R61, 0x12, RZ, 0xfc, !PT ;  /* 0x000000123d2b7812 */ /* 0x000fc800078efcff */
[----:B------:R-:W-:Y:S02]  /*3020*/  IADD3 R80, P5, R43, R6, RZ ;  /* 0x000000062b507210 */ /* 0x000fe40007fbe0ff */
[----:B------:R-:W-:-:S03]  /*3030*/  F2FP.F16.F32.PACK_AB R44, RZ, R44 ;  /* 0x0000002cff2c723e */ /* 0x000fc600000000ff */
[----:B------:R-:W-:Y:S01]  /*3040*/  IMAD.X R81, R5, 0x1, R7, P5 ;  /* 0x0000000105517824 */ /* 0x000fe200028e0607 */
[----:B------:R-:W-:-:S05]  /*3050*/  PRMT R58, R44, 0x7610, R58 ;  /* 0x000076102c3a7816 */ /* 0x000fca000000003a */
[----:B------:R1:W-:Y:S04]  /*3060*/  @P3 STG.E.U16 desc[UR36][R78.64], R58 ;  /* 0x0000003a4e003986 */ /* 0x0003e8000c101524 */
[----:B------:R-:W3:Y:S01]  /*3070*/  @P2 LDG.E.LTC128B.U16 R62, desc[UR36][R80.64] ;  /* 0x00000024503e2981 */ /* 0x000ee2000c1e1520 */
[----:B------:R-:W-:Y:S01]  /*3080*/  ISETP.GT.AND P3, PT, R0, 0x8, P1 ;  /* 0x000000080000780c */ /* 0x000fe20000f64270 */
[----:B------:R-:W-:Y:S01]  /*3090*/  BSSY B1, `(.L_x_63) ;  /* 0x000000d000017945 */ /* 0x000fe20003800000 */
[----:B---3--:R-:W-:-:S05]  /*30a0*/  HADD2.F32 R73, -RZ, R62.H0_H0 ;  /* 0x2000003eff497230 */ /* 0x008fca0000004100 */
[----:B0-----:R-:W-:Y:S01]  /*30b0*/  FMUL R42, R73, R72 ;  /* 0x00000048492a7220 */ /* 0x001fe20000400000 */
[----:B------:R-:W-:-:S03]  /*30c0*/  LOP3.LUT R73, R67, 0x12, RZ, 0xfc, !PT ;  /* 0x0000001243497812 */ /* 0x000fc600078efcff */
[----:B------:R-:W-:Y:S01]  /*30d0*/  FFMA R42, R45, R23, R42 ;  /* 0x000000172d2a7223 */ /* 0x000fe2000000002a */
[----:B------:R-:W-:-:S04]  /*30e0*/  IADD3 R44, P4, R73, R10, RZ ;  /* 0x0000000a492c7210 */ /* 0x000fc80007f9e0ff */
[----:B------:R-:W-:Y:S01]  /*30f0*/  F2FP.F16.F32.PACK_AB R42, RZ, R42 ;  /* 0x0000002aff2a723e */ /* 0x000fe200000000ff */
[----:B------:R-:W-:-:S05]  /*3100*/  IMAD.X R45, R59, 0x1, R11, P4 ;  /* 0x000000013b2d7824 */ /* 0x000fca00020e060b */
[----:B------:R1:W-:Y:S01]  /*3110*/  @P2 STG.E.U16 desc[UR36][R44.64], R42 ;  /* 0x0000002a2c002986 */ /* 0x0003e2000c101524 */
[----:B------:R-:W-:Y:S05]  /*3120*/  @!P3 BRA `(.L_x_64) ;  /* 0x00000000000cb947 */ /* 0x000fea0003800000 */
[----:B-1----:R-:W-:-:S05]  /*3130*/  IADD3 R44, P2, R63, R12, RZ ;  /* 0x0000000c3f2c7210 */ /* 0x002fca0007f5e0ff */
[----:B------:R-:W-:-:S05]  /*3140*/  IMAD.X R45, R5, 0x1, R13, P2 ;  /* 0x00000001052d7824 */ /* 0x000fca00010e060d */
[----:B------:R0:W5:Y:S03]  /*3150*/  LDG.E.LTC128B.U16 R62, desc[UR36][R44.64] ;  /* 0x000000242c3e7981 */ /* 0x000166000c1e1520 */
.L_x_64:
[----:B------:R-:W-:Y:S05]  /*3160*/  BSYNC B1 ;  /* 0x0000000000017941 */ /* 0x000fea0003800000 */
.L_x_63:
[----:B01---5:R-:W-:Y:S01]  /*3170*/  HADD2.F32 R45, -RZ, R62.H0_H0 ;  /* 0x2000003eff2d7230 */ /* 0x023fe20000004100 */
[----:B------:R-:W-:Y:S01]  /*3180*/  IADD3 R44, P4, R71, R14, RZ ;  /* 0x0000000e472c7210 */ /* 0x000fe20007f9e0ff */
[----:B------:R-:W-:Y:S01]  /*3190*/  BSSY B1, `(.L_x_65) ;  /* 0x000000b000017945 */ /* 0x000fe20003800000 */
[----:B------:R-:W-:Y:S02]  /*31a0*/  ISETP.GT.AND P2, PT, R0, 0x9, P1 ;  /* 0x000000090000780c */ /* 0x000fe40000f44270 */
[----:B------:R-:W-:-:S04]  /*31b0*/  FMUL R45, R45, R72 ;  /* 0x000000482d2d7220 */ /* 0x000fc80000400000 */
[----:B------:R-:W-:-:S05]  /*31c0*/  FFMA R45, R46, R23, R45 ;  /* 0x000000172e2d7223 */ /* 0x000fca000000002d */
[----:B------:R-:W-:Y:S01]  /*31d0*/  F2FP.F16.F32.PACK_AB R42, RZ, R45 ;  /* 0x0000002dff2a723e */ /* 0x000fe200000000ff */
[----:B------:R-:W-:-:S05]  /*31e0*/  IMAD.X R45, R59, 0x1, R15, P4 ;  /* 0x000000013b2d7824 */ /* 0x000fca00020e060f */
[----:B------:R0:W-:Y:S01]  /*31f0*/  @P3 STG.E.U16 desc[UR36][R44.64], R42 ;  /* 0x0000002a2c003986 */ /* 0x0001e2000c101524 */
[----:B------:R-:W-:Y:S05]  /*3200*/  @!P2 BRA `(.L_x_66) ;  /* 0x00000000000ca947 */ /* 0x000fea0003800000 */
[----:B0-----:R-:W-:-:S05]  /*3210*/  IADD3 R44, P3, R43, R12, RZ ;  /* 0x0000000c2b2c7210 */ /* 0x001fca0007f7e0ff */
[----:B------:R-:W-:-:S05]  /*3220*/  IMAD.X R45, R5, 0x1, R13, P3 ;  /* 0x00000001052d7824 */ /* 0x000fca00018e060d */
[----:B------:R1:W5:Y:S03]  /*3230*/  LDG.E.LTC128B.U16 R62, desc[UR36][R44.64] ;  /* 0x000000242c3e7981 */ /* 0x000366000c1e1520 */
.L_x_66:
[----:B------:R-:W-:Y:S05]  /*3240*/  BSYNC B1 ;  /* 0x0000000000017941 */ /* 0x000fea0003800000 */
.L_x_65:
[----:B01---5:R-:W-:Y:S01]  /*3250*/  HADD2.F32 R45, -RZ, R62.H0_H0 ;  /* 0x2000003eff2d7230 */ /* 0x023fe20000004100 */
[----:B------:R-:W-:Y:S02]  /*3260*/  ISETP.GT.AND P3, PT, R0, 0x10, P0 ;  /* 0x000000100000780c */ /* 0x000fe40000764270 */
[----:B------:R-:W-:Y:S02]  /*3270*/  IADD3 R76, P4, R73, R14, RZ ;  /* 0x0000000e494c7210 */ /* 0x000fe40007f9e0ff */
[----:B------:R-:W-:Y:S01]  /*3280*/  FMUL R42, R45, R72 ;  /* 0x000000482d2a7220 */ /* 0x000fe20000400000 */
        /* <DEDUP_REMOVED lines=21> */
[----:B------:R-:W0:Y:S01]  /*33e0*/  @P2 LDG.E.LTC128B.U16 R62, desc[UR36][R82.64] ;  /* 0x00000024523e2981 */ /* 0x000e22000c1e1520 */
[----:B------:R-:W-:Y:S01]  /*33f0*/  ISETP.GT.AND P3, PT, R0, 0x10, P1 ;  /* 0x000000100000780c */ /* 0x000fe20000f64270 */
[----:B------:R-:W-:Y:S01]  /*3400*/  BSSY B1, `(.L_x_67) ;  /* 0x000000d000017945 */ /* 0x000fe20003800000 */
[----:B0-----:R-:W-:-:S05]  /*3410*/  HADD2.F32 R77, -RZ, R62.H0_H0 ;  /* 0x2000003eff4d7230 */ /* 0x001fca0000004100 */
[----:B------:R-:W-:Y:S01]  /*3420*/  FMUL R42, R77, R72 ;  /* 0x000000484d2a7220 */ /* 0x000fe20000400000 */
        /* <DEDUP_REMOVED lines=10> */
.L_x_68:
[----:B------:R-:W-:Y:S05]  /*34d0*/  BSYNC B1 ;  /* 0x0000000000017941 */ /* 0x000fea0003800000 */
.L_x_67:
        /* <DEDUP_REMOVED lines=13> */
.L_x_70:
[----:B------:R-:W-:Y:S05]  /*35b0*/  BSYNC B1 ;  /* 0x0000000000017941 */ /* 0x000fea0003800000 */
.L_x_69:
        /* <DEDUP_REMOVED lines=12> */
[----:B------:R-:W-:Y:S01]  /*3680*/  ISETP.GT.AND P0, PT, R0, 0x19, P0 ;  /* 0x000000190000780c */ /* 0x000fe20000704270 */
[----:B---3--:R-:W-:-:S05]  /*3690*/  HADD2.F32 R51, -RZ, R62.H0_H0 ;  /* 0x2000003eff337230 */ /* 0x008fca0000004100 */
[----:B------:R-:W-:Y:S01]  /*36a0*/  FMUL R79, R51, R72 ;  /* 0x00000048334f7220 */ /* 0x000fe20000400000 */
[----:B------:R-:W-:-:S03]  /*36b0*/  LOP3.LUT R51, R67, 0x30, RZ, 0xfc, !PT ;  /* 0x0000003043337812 */ /* 0x000fc600078efcff */
[----:B------:R-:W-:Y:S01]  /*36c0*/  FFMA R52, R52, R23, R79 ;  /* 0x0000001734347223 */ /* 0x000fe2000000004f */
[----:B------:R-:W-:Y:S02]  /*36d0*/  LOP3.LUT R79, R61, 0x32, RZ, 0xfc, !PT ;  /* 0x000000323d4f7812 */ /* 0x000fe400078efcff */
[----:B------:R-:W-:Y:S02]  /*36e0*/  IADD3 R84, P2, R51, R10, RZ ;  /* 0x0000000a33547210 */ /* 0x000fe40007f5e0ff */
[----:B------:R-:W-:Y:S02]  /*36f0*/  IADD3 R86, P4, R79, R6, RZ ;  /* 0x000000064f567210 */ /* 0x000fe40007f9e0ff */
[----:B------:R-:W-:Y:S01]  /*3700*/  F2FP.F16.F32.PACK_AB R52, RZ, R52 ;  /* 0x00000034ff34723e */ /* 0x000fe200000000ff */
[----:B------:R-:W-:Y:S02]  /*3710*/  IMAD.X R85, R59, 0x1, R11, P2 ;  /* 0x000000013b557824 */ /* 0x000fe400010e060b */
[----:B------:R-:W-:-:S03]  /*3720*/  IMAD.X R87, R5, 0x1, R7, P4 ;  /* 0x0000000105577824 */ /* 0x000fc600020e0607 */
[----:B------:R0:W-:Y:S04]  /*3730*/  @P3 STG.E.U16 desc[UR36][R84.64], R52 ;  /* 0x0000003454003986 */ /* 0x0001e8000c101524 */
[----:B------:R-:W3:Y:S01]  /*3740*/  @P0 LDG.E.LTC128B.U16 R62, desc[UR36][R86.64] ;  /* 0x00000024563e0981 */ /* 0x000ee2000c1e1520 */
[----:B------:R-:W-:Y:S01]  /*3750*/  ISETP.GT.AND P2, PT, R0, 0x18, P1 ;  /* 0x000000180000780c */ /* 0x000fe20000f44270 */
[----:B------:R-:W-:Y:S01]  /*3760*/  BSSY B1, `(.L_x_71) ;  /* 0x000000d000017945 */ /* 0x000fe20003800000 */
[----:B---3--:R-:W-:-:S05]  /*3770*/  HADD2.F32 R7, -RZ, R62.H0_H0 ;  /* 0x2000003eff077230 */ /* 0x008fca0000004100 */
        /* <DEDUP_REMOVED lines=8> */
[----:B0-----:R-:W-:-:S05]  /*3800*/  IADD3 R10, P0, R49, R12, RZ ;  /* 0x0000000c310a7210 */ /* 0x001fca0007f1e0ff */
[----:B------:R-:W-:-:S05]  /*3810*/  IMAD.X R11, R5, 0x1, R13, P0 ;  /* 0x00000001050b7824 */ /* 0x000fca00000e060d */
[----:B------:R1:W5:Y:S03]  /*3820*/  LDG.E.LTC128B.U16 R62, desc[UR36][R10.64] ;  /* 0x000000240a3e7981 */ /* 0x000366000c1e1520 */
.L_x_72:
[----:B------:R-:W-:Y:S05]  /*3830*/  BSYNC B1 ;  /* 0x0000000000017941 */ /* 0x000fea0003800000 */
.L_x_71:
[----:B01---5:R-:W-:Y:S01]  /*3840*/  HADD2.F32 R11, -RZ, R62.H0_H0 ;  /* 0x2000003eff0b7230 */ /* 0x023fe20000004100 */
[----:B------:R-:W-:Y:S01]  /*3850*/  IADD3 R10, P0, R51, R14, RZ ;  /* 0x0000000e330a7210 */ /* 0x000fe20007f1e0ff */
[----:B------:R-:W-:Y:S01]  /*3860*/  BSSY B1, `(.L_x_73) ;  /* 0x000000b000017945 */ /* 0x000fe20003800000 */
[----:B------:R-:W-:Y:S02]  /*3870*/  ISETP.GT.AND P1, PT, R0, 0x19, P1 ;  /* 0x000000190000780c */ /* 0x000fe40000f24270 */
[----:B------:R-:W-:-:S04]  /*3880*/  FMUL R11, R11, R72 ;  /* 0x000000480b0b7220 */ /* 0x000fc80000400000 */
[----:B------:R-:W-:-:S05]  /*3890*/  FFMA R11, R54, R23, R11 ;  /* 0x00000017360b7223 */ /* 0x000fca000000000b */
[----:B------:R-:W-:Y:S01]  /*38a0*/  F2FP.F16.F32.PACK_AB R6, RZ, R11 ;  /* 0x0000000bff06723e */ /* 0x000fe200000000ff */
[----:B------:R-:W-:Y:S01]  /*38b0*/  IMAD.X R11, R59, 0x1, R15, P0 ;  /* 0x000000013b0b7824 */ /* 0x000fe200000e060f */
[----:B------:R-:W-:-:S04]  /*38c0*/  IADD3 R12, P0, R79, R12, RZ ;  /* 0x0000000c4f0c7210 */ /* 0x000fc80007f1e0ff */
[----:B------:R0:W-:Y:S01]  /*38d0*/  @P2 STG.E.U16 desc[UR36][R10.64], R6 ;  /* 0x000000060a002986 */ /* 0x0001e2000c101524 */
[----:B------:R-:W-:Y:S01]  /*38e0*/  IMAD.X R13, R5, 0x1, R13, P0 ;  /* 0x00000001050d7824 */ /* 0x000fe200000e060d */
[----:B------:R-:W-:Y:S07]  /*38f0*/  @!P1 BRA `(.L_x_74) ;  /* 0x0000000000049947 */ /* 0x000fee0003800000 */
[----:B------:R1:W5:Y:S02]  /*3900*/  LDG.E.LTC128B.U16 R62, desc[UR36][R12.64] ;  /* 0x000000240c3e7981 */ /* 0x000364000c1e1520 */
.L_x_74:
[----:B------:R-:W-:Y:S05]  /*3910*/  BSYNC B1 ;  /* 0x0000000000017941 */ /* 0x000fea0003800000 */
.L_x_73:
[----:B0----5:R-:W-:Y:S01]  /*3920*/  HADD2.F32 R11, -RZ, R62.H0_H0 ;  /* 0x2000003eff0b7230 */ /* 0x021fe20000004100 */
[----:B------:R-:W-:Y:S01]  /*3930*/  IADD3 R10, P3, R7, R14, RZ ;  /* 0x0000000e070a7210 */ /* 0x000fe20007f7e0ff */
[----:B------:R-:W-:Y:S01]  /*3940*/  BSSY B1, `(.L_x_75) ;  /* 0x000000c000017945 */ /* 0x000fe20003800000 */
[----:B------:R-:W-:Y:S02]  /*3950*/  ISETP.GT.AND P0, PT, R4, 0x100, PT ;  /* 0x000001000400780c */ /* 0x000fe40003f04270 */
[----:B------:R-:W-:Y:S01]  /*3960*/  FMUL R6, R11, R72 ;  /* 0x000000480b067220 */ /* 0x000fe20000400000 */
[----:B------:R-:W-:Y:S01]  /*3970*/  IMAD.X R11, R59, 0x1, R15, P3 ;  /* 0x000000013b0b7824 */ /* 0x000fe200018e060f */
[----:B------:R-:W-:Y:S02]  /*3980*/  ISETP.GT.AND P2, PT, R0, RZ, P0 ;  /* 0x000000ff0000720c */ /* 0x000fe40000744270 */
[----:B------:R-:W-:-:S05]  /*3990*/  FFMA R6, R55, R23, R6 ;  /* 0x0000001737067223 */ /* 0x000fca0000000006 */
[----:B------:R-:W-:-:S05]  /*39a0*/  F2FP.F16.F32.PACK_AB R6, RZ, R6 ;  /* 0x00000006ff06723e */ /* 0x000fca00000000ff */
[----:B------:R0:W-:Y:S01]  /*39b0*/  @P1 STG.E.U16 desc[UR36][R10.64], R6 ;  /* 0x000000060a001986 */ /* 0x0001e2000c101524 */
[----:B------:R-:W-:Y:S05]  /*39c0*/  @!P2 BRA `(.L_x_76) ;  /* 0x00000000000ca947 */ /* 0x000fea0003800000 */
[----:B0-----:R-:W-:-:S05]  /*39d0*/  IADD3 R10, P1, R20, R61, RZ ;  /* 0x0000003d140a7210 */ /* 0x001fca0007f3e0ff */
[----:B------:R-:W-:-:S05]  /*39e0*/  IMAD.X R11, R21, 0x1, R5, P1 ;  /* 0x00000001150b7824 */ /* 0x000fca00008e0605 */
[----:B------:R3:W5:Y:S03]  /*39f0*/  LDG.E.LTC128B.U16 R62, desc[UR36][R10.64] ;  /* 0x000000240a3e7981 */ /* 0x000766000c1e1520 */
.L_x_76:
[----:B------:R-:W-:Y:S05]  /*3a00*/  BSYNC B1 ;  /* 0x0000000000017941 */ /* 0x000fea0003800000 */
.L_x_75:
[----:B0--3-5:R-:W-:Y:S01]  /*3a10*/  HADD2.F32 R11, -RZ, R62.H0_H0 ;  /* 0x2000003eff0b7230 */ /* 0x029fe20000004100 */
        /* <DEDUP_REMOVED lines=12> */
.L_x_78:
[----:B------:R-:W-:Y:S05]  /*3ae0*/  BSYNC B1 ;  /* 0x0000000000017941 */ /* 0x000fea0003800000 */
.L_x_77:
[----:B0--3-5:R-:W-:Y:S01]  /*3af0*/  HADD2.F32 R11, -RZ, R62.H0_H0 ;  /* 0x2000003eff0b7230 */ /* 0x029fe20000004100 */
        /* <DEDUP_REMOVED lines=13> */
.L_x_80:
[----:B------:R-:W-:Y:S05]  /*3bd0*/  BSYNC B1 ;  /* 0x0000000000017941 */ /* 0x000fea0003800000 */
.L_x_79:
        /* <DEDUP_REMOVED lines=13> */
.L_x_82:
[----:B------:R-:W-:Y:S05]  /*3cb0*/  BSYNC B1 ;  /* 0x0000000000017941 */ /* 0x000fea0003800000 */
.L_x_81:
[----:B0--3-5:R-:W-:Y:S01]  /*3cc0*/  HADD2.F32 R11, -RZ, R62.H0_H0 ;  /* 0x2000003eff0b7230 */ /* 0x029fe20000004100 */
[----:B------:R-:W-:Y:S01]  /*3cd0*/  IADD3 R10, P4, R56, R69, RZ ;  /* 0x00000045380a7210 */ /* 0x000fe20007f9e0ff */
[----:B------:R-:W-:Y:S01]  /*3ce0*/  BSSY B1, `(.L_x_83) ;  /* 0x000000b000017945 */ /* 0x000fe20003800000 */
[----:B------:R-:W-:Y:S02]  /*3cf0*/  ISETP.GT.AND P2, PT, R0, 0x8, P0 ;  /* 0x000000080000780c */ /* 0x000fe40000744270 */
[----:B------:R-:W-:Y:S01]  /*3d00*/  FMUL R4, R11, R72 ;  /* 0x000000480b047220 */ /* 0x000fe20000400000 */
[----:B------:R-:W-:-:S03]  /*3d10*/  IMAD.X R11, R57, 0x1, R59, P4 ;  /* 0x00000001390b7824 */ /* 0x000fc600020e063b */
[----:B------:R-:W-:-:S05]  /*3d20*/  FFMA R4, R27, R23, R4 ;  /* 0x000000171b047223 */ /* 0x000fca0000000004 */
[----:B------:R-:W-:-:S05]  /*3d30*/  F2FP.F16.F32.PACK_AB R4, RZ, R4 ;  /* 0x00000004ff04723e */ /* 0x000fca00000000ff */
[----:B------:R0:W-:Y:S01]  /*3d40*/  @P3 STG.E.U16 desc[UR36][R10.64], R4 ;  /* 0x000000040a003986 */ /* 0x0001e2000c101524 */
[----:B------:R-:W-:Y:S05]  /*3d50*/  @!P2 BRA `(.L_x_84) ;  /* 0x00000000000ca947 */ /* 0x000fea0003800000 */
[----:B0-----:R-:W-:-:S05]  /*3d60*/  IADD3 R10, P3, R63, R20, RZ ;  /* 0x000000143f0a7210 */ /* 0x001fca0007f7e0ff */
[----:B------:R-:W-:-:S05]  /*3d70*/  IMAD.X R11, R21, 0x1, R5, P3 ;  /* 0x00000001150b7824 */ /* 0x000fca00018e0605 */
[----:B------:R3:W5:Y:S03]  /*3d80*/  LDG.E.LTC128B.U16 R62, desc[UR36][R10.64] ;  /* 0x000000240a3e7981 */ /* 0x000766000c1e1520 */
.L_x_84:
[----:B------:R-:W-:Y:S05]  /*3d90*/  BSYNC B1 ;  /* 0x0000000000017941 */ /* 0x000fea0003800000 */
.L_x_83:
        /* <DEDUP_REMOVED lines=13> */
.L_x_86:
[----:B------:R-:W-:Y:S05]  /*3e70*/  BSYNC B1 ;  /* 0x0000000000017941 */ /* 0x000fea0003800000 */
.L_x_85:
        /* <DEDUP_REMOVED lines=13> */
.L_x_88:
[----:B------:R-:W-:Y:S05]  /*3f50*/  BSYNC B1 ;  /* 0x0000000000017941 */ /* 0x000fea0003800000 */
.L_x_87:
        /* <DEDUP_REMOVED lines=13> */
.L_x_90:
[----:B------:R-:W-:Y:S05]  /*4030*/  BSYNC B1 ;  /* 0x0000000000017941 */ /* 0x000fea0003800000 */
.L_x_89:
        /* <DEDUP_REMOVED lines=13> */
.L_x_92:
[----:B------:R-:W-:Y:S05]  /*4110*/  BSYNC B1 ;  /* 0x0000000000017941 */ /* 0x000fea0003800000 */
.L_x_91:
        /* <DEDUP_REMOVED lines=13> */
.L_x_94:
[----:B------:R-:W-:Y:S05]  /*41f0*/  BSYNC B1 ;  /* 0x0000000000017941 */ /* 0x000fea0003800000 */
.L_x_93:
        /* <DEDUP_REMOVED lines=13> */
.L_x_96:
[----:B------:R-:W-:Y:S05]  /*42d0*/  BSYNC B1 ;  /* 0x0000000000017941 */ /* 0x000fea0003800000 */
.L_x_95:
        /* <DEDUP_REMOVED lines=13> */
.L_x_98:
[----:B------:R-:W-:Y:S05]  /*43b0*/  BSYNC B1 ;  /* 0x0000000000017941 */ /* 0x000fea0003800000 */
.L_x_97:
        /* <DEDUP_REMOVED lines=13> */
.L_x_100:
[----:B------:R-:W-:Y:S05]  /*4490*/  BSYNC B1 ;  /* 0x0000000000017941 */ /* 0x000fea0003800000 */
.L_x_99:
[----:B0--3-5:R-:W-:Y:S01]  /*44a0*/  HADD2.F32 R11, -RZ, R62.H0_H0 ;  /* 0x2000003eff0b7230 */ /* 0x029fe20000004100 */
[----:B------:R-:W-:Y:S01]  /*44b0*/  IADD3 R10, P3, R51, R8, RZ ;  /* 0x00000008330a7210 */ /* 0x000fe20007f7e0ff */
[----:B------:R-:W-:Y:S01]  /*44c0*/  BSSY B1, `(.L_x_101) ;  /* 0x000000b000017945 */ /* 0x000fe20003800000 */
[----:B------:R-:W-:Y:S02]  /*44d0*/  ISETP.GT.AND P0, PT, R0, 0x19, P0 ;  /* 0x000000190000780c */ /* 0x000fe40000704270 */
[----:B------:R-:W-:-:S04]  /*44e0*/  FMUL R11, R11, R72 ;  /* 0x000000480b0b7220 */ /* 0x000fc80000400000 */
[----:B------:R-:W-:-:S05]  /*44f0*/  FFMA R11, R36, R23, R11 ;  /* 0x00000017240b7223 */ /* 0x000fca000000000b */
[----:B------:R-:W-:Y:S01]  /*4500*/  F2FP.F16.F32.PACK_AB R4, RZ, R11 ;  /* 0x0000000bff04723e */ /* 0x000fe200000000ff */
[----:B------:R-:W-:Y:S01]  /*4510*/  IMAD.X R11, R9, 0x1, R59, P3 ;  /* 0x00000001090b7824 */ /* 0x000fe200018e063b */
[----:B-1----:R-:W-:-:S04]  /*4520*/  IADD3 R12, P3, R79, R20, RZ ;  /* 0x000000144f0c7210 */ /* 0x002fc80007f7e0ff */
[----:B------:R0:W-:Y:S01]  /*4530*/  @P2 STG.E.U16 desc[UR36][R10.64], R4 ;  /* 0x000000040a002986 */ /* 0x0001e2000c101524 */
[----:B------:R-:W-:Y:S01]  /*4540*/  IMAD.X R13, R21, 0x1, R5, P3 ;  /* 0x00000001150d7824 */ /* 0x000fe200018e0605 */
[----:B------:R-:W-:Y:S07]  /*4550*/  @!P0 BRA `(.L_x_102) ;  /* 0x0000000000048947 */ /* 0x000fee0003800000 */
[----:B------:R1:W5:Y:S02]  /*4560*/  LDG.E.LTC128B.U16 R62, desc[UR36][R12.64] ;  /* 0x000000240c3e7981 */ /* 0x000364000c1e1520 */
.L_x_102:
[----:B------:R-:W-:Y:S05]  /*4570*/  BSYNC B1 ;  /* 0x0000000000017941 */ /* 0x000fea0003800000 */
.L_x_101:
[----:B0----5:R-:W-:Y:S01]  /*4580*/  HADD2.F32 R11, -RZ, R62.H0_H0 ;  /* 0x2000003eff0b7230 */ /* 0x021fe20000004100 */
        /* <DEDUP_REMOVED lines=12> */
.L_x_104:
[----:B------:R-:W-:Y:S05]  /*4650*/  BSYNC B1 ;  /* 0x0000000000017941 */ /* 0x000fea0003800000 */
.L_x_103:
[----:B0--3-5:R-:W-:Y:S01]  /*4660*/  HADD2.F32 R9, -RZ, R62.H0_H0 ;  /* 0x2000003eff097230 */ /* 0x029fe20000004100 */
[----:B------:R-:W-:Y:S01]  /*4670*/  IADD3 R8, P0, R51, R56, RZ ;  /* 0x0000003833087210 */ /* 0x000fe20007f1e0ff */
[----:B------:R-:W-:Y:S01]  /*4680*/  BSSY B1, `(.L_x_105) ;  /* 0x000000c000017945 */ /* 0x000fe20003800000 */
[----:B------:R-:W-:Y:S02]  /*4690*/  ISETP.GT.AND P1, PT, R0, 0x19, P1 ;  /* 0x000000190000780c */ /* 0x000fe40000f24270 */
[----:B------:R-:W-:-:S04]  /*46a0*/  FMUL R9, R9, R72 ;  /* 0x0000004809097220 */ /* 0x000fc80000400000 */
[----:B------:R-:W-:-:S05]  /*46b0*/  FFMA R9, R38, R23, R9 ;  /* 0x0000001726097223 */ /* 0x000fca0000000009 */
[----:B------:R-:W-:Y:S01]  /*46c0*/  F2FP.F16.F32.PACK_AB R4, RZ, R9 ;  /* 0x00000009ff04723e */ /* 0x000fe200000000ff */
[----:B------:R-:W-:-:S03]  /*46d0*/  IMAD.X R9, R57, 0x1, R59, P0 ;  /* 0x0000000139097824 */ /* 0x000fc600000e063b */
[----:B------:R-:W-:Y:S02]  /*46e0*/  PRMT R6, R4, 0x7610, R6 ;  /* 0x0000761004067816 */ /* 0x000fe40000000006 */
[----:B------:R-:W-:-:S03]  /*46f0*/  IADD3 R4, P0, R79, R40, RZ ;  /* 0x000000284f047210 */ /* 0x000fc60007f1e0ff */
[----:B------:R0:W-:Y:S02]  /*4700*/  @P3 STG.E.U16 desc[UR36][R8.64], R6 ;  /* 0x0000000608003986 */ /* 0x0001e4000c101524 */
[----:B------:R-:W-:Y:S01]  /*4710*/  IMAD.X R5, R41, 0x1, R5, P0 ;  /* 0x0000000129057824 */ /* 0x000fe200000e0605 */
[----:B------:R-:W-:Y:S07]  /*4720*/  @!P1 BRA `(.L_x_106) ;  /* 0x0000000000049947 */ /* 0x000fee0003800000 */
[----:B------:R3:W5:Y:S02]  /*4730*/  LDG.E.LTC128B.U16 R62, desc[UR36][R4.64] ;  /* 0x00000024043e7981 */ /* 0x000764000c1e1520 */
.L_x_106:
[----:B------:R-:W-:Y:S05]  /*4740*/  BSYNC B1 ;  /* 0x0000000000017941 */ /* 0x000fea0003800000 */
.L_x_105:
[----:B------:R-:W-:Y:S05]  /*4750*/  @!P1 BRA `(.L_x_107) ;  /* 0x00000010006c9947 */ /* 0x000fea0003800000 */
[----:B---3-5:R-:W-:Y:S01]  /*4760*/  HADD2.F32 R5, -RZ, R62.H0_H0 ;  /* 0x2000003eff057230 */ /* 0x028fe20000004100 */
[----:B------:R-:W-:-:S04]  /*4770*/  IADD3 R4, P0, R7, R56, RZ ;  /* 0x0000003807047210 */ /* 0x000fc80007f1e0ff */
[----:B------:R-:W-:Y:S01]  /*4780*/  FMUL R0, R5, R72 ;  /* 0x0000004805007220 */ /* 0x000fe20000400000 */
[----:B------:R-:W-:-:S03]  /*4790*/  IMAD.X R5, R57, 0x1, R59, P0 ;  /* 0x0000000139057824 */ /* 0x000fc600000e063b */
[----:B------:R-:W-:-:S05]  /*47a0*/  FFMA R0, R39, R23, R0 ;  /* 0x0000001727007223 */ /* 0x000fca0000000000 */
[----:B------:R-:W-:-:S05]  /*47b0*/  F2FP.F16.F32.PACK_AB R0, RZ, R0 ;  /* 0x00000000ff00723e */ /* 0x000fca00000000ff */
[----:B------:R4:W-:Y:S01]  /*47c0*/  STG.E.U16 desc[UR36][R4.64], R0 ;  /* 0x0000000004007986 */ /* 0x0009e2000c101524 */
[----:B------:R-:W-:Y:S05]  /*47d0*/  BRA `(.L_x_107) ;  /* 0x00000010004c7947 */ /* 0x000fea0003800000 */
.L_x_30:
[----:B------:R-:W-:Y:S01]  /*47e0*/  ULDC.64 UR4, c[0x0][0x5c0] ;  /* 0x0001700000047ab9 */ /* 0x000fe20000000a00 */
[-C--:B------:R-:W-:Y:S01]  /*47f0*/  FMUL R56, R56, R23.reuse ;  /* 0x0000001738387220 */ /* 0x080fe20000400000 */
[----:B------:R-:W-:Y:S01]  /*4800*/  LEA R6, P0, R78, UR4, 0x1 ;  /* 0x000000044e067c11 */ /* 0x000fe2000f8008ff */
[-C--:B------:R-:W-:Y:S01]  /*4810*/  FMUL R57, R57, R23.reuse ;  /* 0x0000001739397220 */ /* 0x080fe20000400000 */
[----:B------:R-:W-:Y:S01]  /*4820*/  ISETP.GT.AND P3, PT, R0, 0x1, P1 ;  /* 0x000000010000780c */ /* 0x000fe20000f64270 */
[-C--:B------:R-:W-:Y:S01]  /*4830*/  FMUL R58, R58, R23.reuse ;  /* 0x000000173a3a7220 */ /* 0x080fe20000400000 */
[----:B------:R-:W-:Y:S01]  /*4840*/  F2FP.F16.F32.PACK_AB R56, RZ, R56 ;  /* 0x00000038ff38723e */ /* 0x000fe200000000ff */
[-C--:B------:R-:W-:Y:S01]  /*4850*/  FMUL R59, R59, R23.reuse ;  /* 0x000000173b3b7220 */ /* 0x080fe20000400000 */
[----:B------:R-:W-:Y:S01]  /*4860*/  LEA.HI.X R7, R78, UR5, R91, 0x1, P0 ;  /* 0x000000054e077c11 */ /* 0x000fe200080f0c5b */
[-C--:B------:R-:W-:Y:S01]  /*4870*/  FMUL R60, R60, R23.reuse ;  /* 0x000000173c3c7220 */ /* 0x080fe20000400000 */
[----:B------:R-:W-:Y:S01]  /*4880*/  ISETP.GT.AND P0, PT, R4, 0x8, PT ;  /* 0x000000080400780c */ /* 0x000fe20003f04270 */
[----:B------:R-:W-:Y:S01]  /*4890*/  FMUL R61, R61, R23 ;  /* 0x000000173d3d7220 */ /* 0x000fe20000400000 */
[----:B------:R-:W-:Y:S01]  /*48a0*/  F2FP.F16.F32.PACK_AB R57, RZ, R57 ;  /* 0x00000039ff39723e */ /* 0x000fe200000000ff */
[----:B------:R-:W-:Y:S01]  /*48b0*/  @P2 STG.E.U16 desc[UR36][R6.64], R56 ;  /* 0x0000003806002986 */ /* 0x000fe2000c101524 */
[----:B------:R-:W-:Y:S01]  /*48c0*/  ISETP.GT.AND P2, PT, R0, RZ, P0 ;  /* 0x000000ff0000720c */ /* 0x000fe20000744270 */
[-C--:B------:R-:W-:Y:S01]  /*48d0*/  FMUL R62, R62, R23.reuse ;  /* 0x000000173e3e7220 */ /* 0x080fe20000400000 */
[----:B------:R-:W-:Y:S01]  /*48e0*/  LEA R10, P4, R8, R6, 0x4 ;  /* 0x00000006080a7211 */ /* 0x000fe200078820ff */
[----:B------:R-:W-:Y:S01]  /*48f0*/  @P3 STG.E.U16 desc[UR36][R6.64+0x2], R57 ;  /* 0x0000023906003986 */ /* 0x000fe2000c101524 */
[----:B------:R-:W-:Y:S01]  /*4900*/  ISETP.GT.AND P5, PT, R0, 0x1, P0 ;  /* 0x000000010000780c */ /* 0x000fe200007a4270 */
[-C--:B------:R-:W-:Y:S01]  /*4910*/  FMUL R63, R63, R23.reuse ;  /* 0x000000173f3f7220 */ /* 0x080fe20000400000 */
[----:B------:R-:W-:Y:S01]  /*4920*/  F2FP.F16.F32.PACK_AB R58, RZ, R58 ;  /* 0x0000003aff3a723e */ /* 0x000fe200000000ff */
[-C--:B------:R-:W-:Y:S01]  /*4930*/  FMUL R64, R64, R23.reuse ;  /* 0x0000001740407220 */ /* 0x080fe20000400000 */
[----:B------:R-:W-:Y:S01]  /*4940*/  ISETP.GT.AND P3, PT, R0, 0x8, P1 ;  /* 0x000000080000780c */ /* 0x000fe20000f64270 */
[----:B------:R-:W-:Y:S01]  /*4950*/  FMUL R65, R65, R23 ;  /* 0x0000001741417220 */ /* 0x000fe20000400000 */
[--C-:B------:R-:W-:Y:S01]  /*4960*/  LEA.HI.X R11, R8, R7, R9.reuse, 0x4, P4 ;  /* 0x00000007080b7211 */ /* 0x100fe200020f2409 */
[-C--:B------:R-:W-:Y:S01]  /*4970*/  FMUL R66, R66, R23.reuse ;  /* 0x0000001742427220 */ /* 0x080fe20000400000 */
[C---:B------:R-:W-:Y:S01]  /*4980*/  ISETP.GT.AND P4, PT, R0.reuse, 0x9, P1 ;  /* 0x000000090000780c */ /* 0x040fe20000f84270 */
[----:B------:R-:W-:Y:S01]  /*4990*/  FMUL R67, R67, R23 ;  /* 0x0000001743437220 */ /* 0x000fe20000400000 */
[----:B------:R-:W-:Y:S01]  /*49a0*/  F2FP.F16.F32.PACK_AB R59, RZ, R59 ;  /* 0x0000003bff3b723e */ /* 0x000fe200000000ff */
[----:B------:R-:W-:Y:S01]  /*49b0*/  @P2 STG.E.U16 desc[UR36][R10.64], R58 ;  /* 0x0000003a0a002986 */ /* 0x000fe2000c101524 */
[----:B------:R-:W-:Y:S01]  /*49c0*/  ISETP.GT.AND P2, PT, R0, 0x8, P0 ;  /* 0x000000080000780c */ /* 0x000fe20000744270 */
[----:B------:R-:W-:Y:S01]  /*49d0*/  FMUL R68, R68, R23 ;  /* 0x0000001744447220 */ /* 0x000fe20000400000 */
[----:B------:R-:W-:Y:S01]  /*49e0*/  F2FP.F16.F32.PACK_AB R60, RZ, R60 ;  /* 0x0000003cff3c723e */ /* 0x000fe200000000ff */
[----:B------:R0:W-:Y:S01]  /*49f0*/  @P5 STG.E.U16 desc[UR36][R10.64+0x2], R59 ;  /* 0x0000023b0a005986 */ /* 0x0001e2000c101524 */
[----:B------:R-:W-:Y:S01]  /*4a00*/  F2FP.F16.F32.PACK_AB R61, RZ, R61 ;  /* 0x0000003dff3d723e */ /* 0x000fe200000000ff */
[-C--:B------:R-:W-:Y:S01]  /*4a10*/  FMUL R69, R69, R23.reuse ;  /* 0x0000001745457220 */ /* 0x080fe20000400000 */
[----:B------:R-:W-:Y:S01]  /*4a20*/  F2FP.F16.F32.PACK_AB R62, RZ, R62 ;  /* 0x0000003eff3e723e */ /* 0x000fe200000000ff */
[----:B------:R-:W-:Y:S01]  /*4a30*/  @P3 STG.E.U16 desc[UR36][R6.64+0x10], R60 ;  /* 0x0000103c06003986 */ /* 0x000fe2000c101524 */
[----:B------:R-:W-:Y:S01]  /*4a40*/  ISETP.GT.AND P3, PT, R0, 0x9, P0 ;  /* 0x000000090000780c */ /* 0x000fe20000764270 */
[-C--:B------:R-:W-:Y:S01]  /*4a50*/  FMUL R70, R70, R23.reuse ;  /* 0x0000001746467220 */ /* 0x080fe20000400000 */
[C---:B------:R-:W-:Y:S01]  /*4a60*/  ISETP.GT.AND P5, PT, R0.reuse, 0x10, P1 ;  /* 0x000000100000780c */ /* 0x040fe20000fa4270 */
[----:B------:R1:W-:Y:S01]  /*4a70*/  @P4 STG.E.U16 desc[UR36][R6.64+0x12], R61 ;  /* 0x0000123d06004986 */ /* 0x0003e2000c101524 */
[C---:B------:R-:W-:Y:S01]  /*4a80*/  ISETP.GT.AND P4, PT, R0.reuse, 0x11, P1 ;  /* 0x000000110000780c */ /* 0x040fe20000f84270 */
[----:B------:R-:W-:Y:S01]  /*4a90*/  FMUL R71, R71, R23 ;  /* 0x0000001747477220 */ /* 0x000fe20000400000 */
[----:B------:R-:W-:Y:S01]  /*4aa0*/  F2FP.F16.F32.PACK_AB R63, RZ, R63 ;  /* 0x0000003fff3f723e */ /* 0x000fe200000000ff */
[----:B------:R-:W-:Y:S01]  /*4ab0*/  @P2 STG.E.U16 desc[UR36][R10.64+0x10], R62 ;  /* 0x0000103e0a002986 */ /* 0x000fe2000c101524 */
[----:B------:R-:W-:Y:S01]  /*4ac0*/  ISETP.GT.AND P2, PT, R0, 0x10, P0 ;  /* 0x000000100000780c */ /* 0x000fe20000744270 */
[----:B0-----:R-:W-:Y:S01]  /*4ad0*/  IMAD.SHL.U32 R59, R8, 0x100, RZ ;  /* 0x00000100083b7824 */ /* 0x001fe200078e00ff */
[----:B------:R-:W-:Y:S01]  /*4ae0*/  F2FP.F16.F32.PACK_AB R64, RZ, R64 ;  /* 0x00000040ff40723e */ /* 0x000fe200000000ff */
[----:B------:R-:W-:Y:S01]  /*4af0*/  FMUL R40, R40, R23 ;  /* 0x0000001728287220 */ /* 0x000fe20000400000 */
[----:B------:R-:W-:Y:S01]  /*4b00*/  F2FP.F16.F32.PACK_AB R65, RZ, R65 ;  /* 0x00000041ff41723e */ /* 0x000fe200000000ff */
[----:B------:R0:W-:Y:S01]  /*4b10*/  @P3 STG.E.U16 desc[UR36][R10.64+0x12], R63 ;  /* 0x0000123f0a003986 */ /* 0x0001e2000c101524 */
[----:B------:R-:W-:Y:S01]  /*4b20*/  F2FP.F16.F32.PACK_AB R66, RZ, R66 ;  /* 0x00000042ff42723e */ /* 0x000fe200000000ff */
[----:B------:R-:W-:Y:S01]  /*4b30*/  FMUL R41, R41, R23 ;  /* 0x0000001729297220 */ /* 0x000fe20000400000 */
[----:B------:R-:W-:Y:S01]  /*4b40*/  ISETP.GT.AND P3, PT, R0, 0x11, P0 ;  /* 0x000000110000780c */ /* 0x000fe20000764270 */
[----:B------:R-:W-:Y:S01]  /*4b50*/  @P5 STG.E.U16 desc[UR36][R6.64+0x20], R64 ;  /* 0x0000204006005986 */ /* 0x000fe2000c101524 */
[----:B------:R-:W-:Y:S01]  /*4b60*/  F2FP.F16.F32.PACK_AB R67, RZ, R67 ;  /* 0x00000043ff43723e */ /* 0x000fe200000000ff */
[-C--:B------:R-:W-:Y:S01]  /*4b70*/  FMUL R42, R42, R23.reuse ;  /* 0x000000172a2a7220 */ /* 0x080fe20000400000 */
[----:B------:R-:W-:Y:S01]  /*4b80*/  F2FP.F16.F32.PACK_AB R68, RZ, R68 ;  /* 0x00000044ff44723e */ /* 0x000fe200000000ff */
[----:B------:R2:W-:Y:S01]  /*4b90*/  @P4 STG.E.U16 desc[UR36][R6.64+0x22], R65 ;  /* 0x0000224106004986 */ /* 0x0005e2000c101524 */
[C---:B------:R-:W-:Y:S01]  /*4ba0*/  ISETP.GT.AND P4, PT, R0.reuse, 0x18, P1 ;  /* 0x000000180000780c */ /* 0x040fe20000f84270 */
[-C--:B------:R-:W-:Y:S01]  /*4bb0*/  FMUL R43, R43, R23.reuse ;  /* 0x000000172b2b7220 */ /* 0x080fe20000400000 */
[C---:B------:R-:W-:Y:S01]  /*4bc0*/  ISETP.GT.AND P1, PT, R0.reuse, 0x19, P1 ;  /* 0x000000190000780c */ /* 0x040fe20000f24270 */
[----:B------:R-:W-:Y:S01]  /*4bd0*/  @P2 STG.E.U16 desc[UR36][R10.64+0x20], R66 ;  /* 0x000020420a002986 */ /* 0x000fe2000c101524 */
[----:B------:R-:W-:Y:S01]  /*4be0*/  ISETP.GT.AND P2, PT, R0, 0x18, P0 ;  /* 0x000000180000780c */ /* 0x000fe20000744270 */
[----:B------:R-:W-:Y:S01]  /*4bf0*/  FMUL R44, R44, R23 ;  /* 0x000000172c2c7220 */ /* 0x000fe20000400000 */
[----:B------:R-:W-:Y:S01]  /*4c00*/  ISETP.GT.AND P0, PT, R0, 0x19, P0 ;  /* 0x000000190000780c */ /* 0x000fe20000704270 */
[----:B------:R-:W-:Y:S01]  /*4c10*/  @P3 STG.E.U16 desc[UR36][R10.64+0x22], R67 ;  /* 0x000022430a003986 */ /* 0x000fe2000c101524 */
[----:B------:R-:W-:Y:S01]  /*4c20*/  F2FP.F16.F32.PACK_AB R69, RZ, R69 ;  /* 0x00000045ff45723e */ /* 0x000fe200000000ff */
[-C--:B------:R-:W-:Y:S01]  /*4c30*/  FMUL R45, R45, R23.reuse ;  /* 0x000000172d2d7220 */ /* 0x080fe20000400000 */
[----:B------:R-:W-:Y:S01]  /*4c40*/  F2FP.F16.F32.PACK_AB R70, RZ, R70 ;  /* 0x00000046ff46723e */ /* 0x000fe200000000ff */
[----:B------:R-:W-:Y:S01]  /*4c50*/  FMUL R47, R47, R23 ;  /* 0x000000172f2f7220 */ /* 0x000fe20000400000 */
[----:B------:R-:W-:Y:S01]  /*4c60*/  ISETP.GT.AND P3, PT, R4, 0x80, PT ;  /* 0x000000800400780c */ /* 0x000fe20003f64270 */
[----:B------:R-:W-:Y:S01]  /*4c70*/  @P4 STG.E.U16 desc[UR36][R6.64+0x30], R68 ;  /* 0x0000304406004986 */ /* 0x000fe2000c101524 */
[----:B------:R-:W-:Y:S01]  /*4c80*/  F2FP.F16.F32.PACK_AB R71, RZ, R71 ;  /* 0x00000047ff47723e */ /* 0x000fe200000000ff */
[-C--:B------:R-:W-:Y:S01]  /*4c90*/  FMUL R46, R46, R23.reuse ;  /* 0x000000172e2e7220 */ /* 0x080fe20000400000 */
[----:B------:R-:W-:Y:S01]  /*4ca0*/  SHF.L.U64.HI R57, R8, 0x8, R9 ;  /* 0x0000000808397819 */ /* 0x000fe20000010209 */
[----:B------:R-:W-:Y:S01]  /*4cb0*/  @P1 STG.E.U16 desc[UR36][R6.64+0x32], R69 ;  /* 0x0000324506001986 */ /* 0x000fe2000c101524 */
[----:B------:R-:W-:Y:S01]  /*4cc0*/  ISETP.GT.AND P1, PT, R0, RZ, P3 ;  /* 0x000000ff0000720c */ /* 0x000fe20001f24270 */
[-C--:B------:R-:W-:Y:S01]  /*4cd0*/  FMUL R48, R48, R23.reuse ;  /* 0x0000001730307220 */ /* 0x080fe20000400000 */
[----:B-1----:R-:W-:Y:S01]  /*4ce0*/  LOP3.LUT R61, R59, 0x2, RZ, 0xfc, !PT ;  /* 0x000000023b3d7812 */ /* 0x002fe200078efcff */
[----:B------:R-:W-:Y:S01]  /*4cf0*/  @P2 STG.E.U16 desc[UR36][R10.64+0x30], R70 ;  /* 0x000030460a002986 */ /* 0x000fe2000c101524 */
[----:B------:R-:W-:Y:S01]  /*4d00*/  F2FP.F16.F32.PACK_AB R40, RZ, R40 ;  /* 0x00000028ff28723e */ /* 0x000fe200000000ff */
[-C--:B------:R-:W-:Y:S01]  /*4d10*/  FMUL R49, R49, R23.reuse ;  /* 0x0000001731317220 */ /* 0x080fe20000400000 */
[-C--:B------:R-:W-:Y:S01]  /*4d20*/  IADD3 R14, P4, R61, R6.reuse, RZ ;  /* 0x000000063d0e7210 */ /* 0x080fe20007f9e0ff */
[----:B------:R-:W-:Y:S01]  /*4d30*/  @P0 STG.E.U16 desc[UR36][R10.64+0x32], R71 ;  /* 0x000032470a000986 */ /* 0x000fe2000c101524 */
[----:B------:R-:W-:Y:S01]  /*4d40*/  IADD3 R8, P0, R59, R6, RZ ;  /* 0x000000063b087210 */ /* 0x000fe20007f1e0ff */
[-C--:B------:R-:W-:Y:S01]  /*4d50*/  FMUL R50, R50, R23.reuse ;  /* 0x0000001732327220 */ /* 0x080fe20000400000 */
[----:B------:R-:W-:Y:S01]  /*4d60*/  ISETP.GT.AND P2, PT, R4, 0x88, PT ;  /* 0x000000880400780c */ /* 0x000fe20003f44270 */
[--C-:B------:R-:W-:Y:S01]  /*4d70*/  IMAD.X R15, R57, 0x1, R7.reuse, P4 ;  /* 0x00000001390f7824 */ /* 0x100fe200020e0607 */
[-C--:B------:R-:W-:Y:S01]  /*4d80*/  IADD3 R12, P4, R59, R10.reuse, RZ ;  /* 0x0000000a3b0c7210 */ /* 0x080fe20007f9e0ff */
[----:B------:R-:W-:Y:S01]  /*4d90*/  IMAD.X R9, R57, 0x1, R7, P0 ;  /* 0x0000000139097824 */ /* 0x000fe200000e0607 */
[C---:B------:R-:W-:Y:S01]  /*4da0*/  ISETP.GT.AND P0, PT, R0.reuse, 0x1, P3 ;  /* 0x000000010000780c */ /* 0x040fe20001f04270 */
[----:B------:R-:W-:Y:S01]  /*4db0*/  FMUL R51, R51, R23 ;  /* 0x0000001733337220 */ /* 0x000fe20000400000 */
[----:B------:R-:W-:Y:S01]  /*4dc0*/  F2FP.F16.F32.PACK_AB R41, RZ, R41 ;  /* 0x00000029ff29723e */ /* 0x000fe200000000ff */
[--C-:B------:R-:W-:Y:S01]  /*4dd0*/  IMAD.X R13, R57, 0x1, R11.reuse, P4 ;  /* 0x00000001390d7824 */ /* 0x100fe200020e060b */
[----:B------:R-:W-:Y:S01]  /*4de0*/  @P1 STG.E.U16 desc[UR36][R8.64], R40 ;  /* 0x0000002808001986 */ /* 0x000fe2000c101524 */
[----:B------:R-:W-:Y:S01]  /*4df0*/  ISETP.GT.AND P1, PT, R0, RZ, P2 ;  /* 0x000000ff0000720c */ /* 0x000fe20001724270 */
[-C--:B------:R-:W-:Y:S01]  /*4e00*/  FMUL R52, R52, R23.reuse ;  /* 0x0000001734347220 */ /* 0x080fe20000400000 */
[----:B------:R-:W-:Y:S01]  /*4e10*/  ISETP.GT.AND P4, PT, R0, 0x1, P2 ;  /* 0x000000010000780c */ /* 0x000fe20001784270 */
[-C--:B------:R-:W-:Y:S01]  /*4e20*/  FMUL R53, R53, R23.reuse ;  /* 0x0000001735357220 */ /* 0x080fe20000400000 */
[----:B------:R-:W-:Y:S01]  /*4e30*/  IADD3 R20, P5, R61, R10, RZ ;  /* 0x0000000a3d147210 */ /* 0x000fe20007fbe0ff */
[-C--:B------:R-:W-:Y:S01]  /*4e40*/  FMUL R54, R54, R23.reuse ;  /* 0x0000001736367220 */ /* 0x080fe20000400000 */
[----:B------:R-:W-:Y:S01]  /*4e50*/  F2FP.F16.F32.PACK_AB R42, RZ, R42 ;  /* 0x0000002aff2a723e */ /* 0x000fe200000000ff */
[----:B------:R-:W-:Y:S01]  /*4e60*/  FMUL R55, R55, R23 ;  /* 0x0000001737377220 */ /* 0x000fe20000400000 */
[----:B------:R1:W-:Y:S01]  /*4e70*/  @P0 STG.E.U16 desc[UR36][R14.64], R41 ;  /* 0x000000290e000986 */ /* 0x0003e2000c101524 */
[----:B------:R-:W-:Y:S01]  /*4e80*/  F2FP.F16.F32.PACK_AB R43, RZ, R43 ;  /* 0x0000002bff2b723e */ /* 0x000fe200000000ff */
[----:B------:R-:W-:Y:S01]  /*4e90*/  IMAD.X R21, R57, 0x1, R11, P5 ;  /* 0x0000000139157824 */ /* 0x000fe200028e060b */
[----:B0-----:R-:W-:Y:S01]  /*4ea0*/  LOP3.LUT R63, R59, 0x10, RZ, 0xfc, !PT ;  /* 0x000000103b3f7812 */ /* 0x001fe200078efcff */
[-C--:B------:R-:W-:Y:S01]  /*4eb0*/  FMUL R24, R24, R23.reuse ;  /* 0x0000001718187220 */ /* 0x080fe20000400000 */
[----:B------:R-:W-:Y:S01]  /*4ec0*/  @P1 STG.E.U16 desc[UR36][R12.64], R42 ;  /* 0x0000002a0c001986 */ /* 0x000fe2000c101524 */
[C---:B------:R-:W-:Y:S01]  /*4ed0*/  ISETP.GT.AND P1, PT, R0.reuse, 0x8, P3 ;  /* 0x000000080000780c */ /* 0x040fe20001f24270 */
[-C--:B------:R-:W-:Y:S01]  /*4ee0*/  FMUL R25, R25, R23.reuse ;  /* 0x0000001719197220 */ /* 0x080fe20000400000 */
[----:B--2---:R-:W-:Y:S01]  /*4ef0*/  LOP3.LUT R65, R59, 0x12, RZ, 0xfc, !PT ;  /* 0x000000123b417812 */ /* 0x004fe200078efcff */
[----:B------:R0:W-:Y:S01]  /*4f00*/  @P4 STG.E.U16 desc[UR36][R20.64], R43 ;  /* 0x0000002b14004986 */ /* 0x0001e2000c101524 */
[----:B------:R-:W-:Y:S01]  /*4f10*/  ISETP.GT.AND P0, PT, R0, 0x9, P3 ;  /* 0x000000090000780c */ /* 0x000fe20001f04270 */
[-C--:B------:R-:W-:Y:S01]  /*4f20*/  FMUL R26, R26, R23.reuse ;  /* 0x000000171a1a7220 */ /* 0x080fe20000400000 */
[-C--:B-1----:R-:W-:Y:S01]  /*4f30*/  IADD3 R14, P5, R63, R6.reuse, RZ ;  /* 0x000000063f0e7210 */ /* 0x082fe20007fbe0ff */
[-C--:B------:R-:W-:Y:S01]  /*4f40*/  FMUL R27, R27, R23.reuse ;  /* 0x000000171b1b7220 */ /* 0x080fe20000400000 */
[----:B------:R-:W-:Y:S01]  /*4f50*/  IADD3 R40, P4, R65, R6, RZ ;  /* 0x0000000641287210 */ /* 0x000fe20007f9e0ff */
[----:B------:R-:W-:Y:S01]  /*4f60*/  FMUL R28, R28, R23 ;  /* 0x000000171c1c7220 */ /* 0x000fe20000400000 */
[----:B------:R-:W-:Y:S01]  /*4f70*/  F2FP.F16.F32.PACK_AB R44, RZ, R44 ;  /* 0x0000002cff2c723e */ /* 0x000fe200000000ff */
[C-C-:B------:R-:W-:Y:S01]  /*4f80*/  IMAD.X R15, R57.reuse, 0x1, R7.reuse, P5 ;  /* 0x00000001390f7824 */ /* 0x140fe200028e0607 */
[----:B------:R-:W-:Y:S01]  /*4f90*/  F2FP.F16.F32.PACK_AB R45, RZ, R45 ;  /* 0x0000002dff2d723e */ /* 0x000fe200000000ff */
[----:B------:R-:W-:Y:S01]  /*4fa0*/  IMAD.X R41, R57, 0x1, R7, P4 ;  /* 0x0000000139297824 */ /* 0x000fe200020e0607 */
[----:B------:R-:W-:Y:S01]  /*4fb0*/  F2FP.F16.F32.PACK_AB R47, RZ, R47 ;  /* 0x0000002fff2f723e */ /* 0x000fe200000000ff */
[-C--:B------:R-:W-:Y:S01]  /*4fc0*/  FMUL R29, R29, R23.reuse ;  /* 0x000000171d1d7220 */ /* 0x080fe20000400000 */
[----:B------:R1:W-:Y:S01]  /*4fd0*/  @P1 STG.E.U16 desc[UR36][R14.64], R44 ;  /* 0x0000002c0e001986 */ /* 0x0003e2000c101524 */
[----:B------:R-:W-:Y:S01]  /*4fe0*/  ISETP.GT.AND P1, PT, R0, 0x8, P2 ;  /* 0x000000080000780c */ /* 0x000fe20001724270 */
[-C--:B------:R-:W-:Y:S01]  /*4ff0*/  FMUL R30, R30, R23.reuse ;  /* 0x000000171e1e7220 */ /* 0x080fe20000400000 */
[----:B0-----:R-:W-:Y:S01]  /*5000*/  IADD3 R20, P4, R63, R10, RZ ;  /* 0x0000000a3f147210 */ /* 0x001fe20007f9e0ff */
[----:B------:R0:W-:Y:S01]  /*5010*/  @P0 STG.E.U16 desc[UR36][R40.64], R45 ;  /* 0x0000002d28000986 */ /* 0x0001e2000c101524 */
[----:B------:R-:W-:Y:S01]  /*5020*/  ISETP.GT.AND P0, PT, R0, 0x9, P2 ;  /* 0x000000090000780c */ /* 0x000fe20001704270 */
[-C--:B------:R-:W-:Y:S01]  /*5030*/  FMUL R31, R31, R23.reuse ;  /* 0x000000171f1f7220 */ /* 0x080fe20000400000 */
[----:B------:R-:W-:Y:S01]  /*5040*/  F2FP.F16.F32.PACK_AB R46, RZ, R46 ;  /* 0x0000002eff2e723e */ /* 0x000fe200000000ff */
[----:B------:R-:W-:Y:S01]  /*5050*/  IMAD.X R21, R57, 0x1, R11, P4 ;  /* 0x0000000139157824 */ /* 0x000fe200020e060b */
[----:B------:R-:W-:Y:S01]  /*5060*/  PRMT R5, R47, 0x7610, R5 ;  /* 0x000076102f057816 */ /* 0x000fe20000000005 */
[-C--:B------:R-:W-:Y:S01]  /*5070*/  FMUL R32, R32, R23.reuse ;  /* 0x0000001720207220 */ /* 0x080fe20000400000 */
[----:B------:R-:W-:Y:S01]  /*5080*/  LOP3.LUT R47, R59, 0x22, RZ, 0xfc, !PT ;  /* 0x000000223b2f7812 */ /* 0x000fe200078efcff */
[-C--:B------:R-:W-:Y:S01]  /*5090*/  FMUL R33, R33, R23.reuse ;  /* 0x0000001721217220 */ /* 0x080fe20000400000 */
[----:B-1----:R-:W-:Y:S01]  /*50a0*/  IADD3 R14, P5, R65, R10, RZ ;  /* 0x0000000a410e7210 */ /* 0x002fe20007fbe0ff */
[----:B------:R1:W-:Y:S01]  /*50b0*/  @P1 STG.E.U16 desc[UR36][R20.64], R46 ;  /* 0x0000002e14001986 */ /* 0x0003e2000c101524 */
[----:B------:R-:W-:Y:S01]  /*50c0*/  ISETP.GT.AND P1, PT, R0, 0x10, P3 ;  /* 0x000000100000780c */ /* 0x000fe20001f24270 */
[-C--:B------:R-:W-:Y:S01]  /*50d0*/  FMUL R34, R34, R23.reuse ;  /* 0x0000001722227220 */ /* 0x080fe20000400000 */
[----:B0-----:R-:W-:Y:S01]  /*50e0*/  LOP3.LUT R45, R59, 0x20, RZ, 0xfc, !PT ;  /* 0x000000203b2d7812 */ /* 0x001fe200078efcff */
[----:B------:R-:W-:Y:S01]  /*50f0*/  IMAD.X R15, R57, 0x1, R11, P5 ;  /* 0x00000001390f7824 */ /* 0x000fe200028e060b */
[----:B------:R-:W-:Y:S01]  /*5100*/  F2FP.F16.F32.PACK_AB R48, RZ, R48 ;  /* 0x00000030ff30723e */ /* 0x000fe200000000ff */
[-C--:B------:R-:W-:Y:S01]  /*5110*/  FMUL R35, R35, R23.reuse ;  /* 0x0000001723237220 */ /* 0x080fe20000400000 */
[-C--:B------:R-:W-:Y:S01]  /*5120*/  IADD3 R40, P4, R45, R6.reuse, RZ ;  /* 0x000000062d287210 */ /* 0x080fe20007f9e0ff */
[-C--:B------:R-:W-:Y:S01]  /*5130*/  FMUL R36, R36, R23.reuse ;  /* 0x0000001724247220 */ /* 0x080fe20000400000 */
[----:B------:R0:W-:Y:S01]  /*5140*/  @P0 STG.E.U16 desc[UR36][R14.64], R5 ;  /* 0x000000050e000986 */ /* 0x0001e2000c101524 */
[----:B------:R-:W-:Y:S01]  /*5150*/  ISETP.GT.AND P0, PT, R0, 0x11, P3 ;  /* 0x000000110000780c */ /* 0x000fe20001f04270 */
[----:B------:R-:W-:Y:S01]  /*5160*/  FMUL R37, R37, R23 ;  /* 0x0000001725257220 */ /* 0x000fe20000400000 */
[----:B-1----:R-:W-:Y:S01]  /*5170*/  IADD3 R20, P5, R47, R6, RZ ;  /* 0x000000062f147210 */ /* 0x002fe20007fbe0ff */
[C-C-:B------:R-:W-:Y:S01]  /*5180*/  IMAD.X R41, R57.reuse, 0x1, R7.reuse, P4 ;  /* 0x0000000139297824 */ /* 0x140fe200020e0607 */
[----:B------:R-:W-:Y:S01]  /*5190*/  F2FP.F16.F32.PACK_AB R49, RZ, R49 ;  /* 0x00000031ff31723e */ /* 0x000fe200000000ff */
[-C--:B------:R-:W-:Y:S01]  /*51a0*/  FMUL R38, R38, R23.reuse ;  /* 0x0000001726267220 */ /* 0x080fe20000400000 */
[----:B------:R-:W-:Y:S01]  /*51b0*/  F2FP.F16.F32.PACK_AB R50, RZ, R50 ;  /* 0x00000032ff32723e */ /* 0x000fe200000000ff */
[----:B------:R-:W-:Y:S01]  /*51c0*/  IMAD.X R21, R57, 0x1, R7, P5 ;  /* 0x0000000139157824 */ /* 0x000fe200028e0607 */
[----:B------:R1:W-:Y:S01]  /*51d0*/  @P1 STG.E.U16 desc[UR36][R40.64], R48 ;  /* 0x0000003028001986 */ /* 0x0003e2000c101524 */
[----:B------:R-:W-:Y:S01]  /*51e0*/  ISETP.GT.AND P1, PT, R0, 0x10, P2 ;  /* 0x000000100000780c */ /* 0x000fe20001724270 */
[----:B------:R-:W-:Y:S01]  /*51f0*/  FMUL R39, R39, R23 ;  /* 0x0000001727277220 */ /* 0x000fe20000400000 */
[----:B0-----:R-:W-:-:S02]  /*5200*/  IADD3 R14, P4, R45, R10, RZ ;  /* 0x0000000a2d0e7210 */ /* 0x001fc40007f9e0ff */
[----:B------:R0:W-:Y:S01]  /*5210*/  @P0 STG.E.U16 desc[UR36][R20.64], R49 ;  /* 0x0000003114000986 */ /* 0x0001e2000c101524 */
[C---:B------:R-:W-:Y:S02]  /*5220*/  ISETP.GT.AND P0, PT, R0.reuse, 0x11, P2 ;  /* 0x000000110000780c */ /* 0x040fe40001704270 */
[----:B------:R-:W-:Y:S01]  /*5230*/  IADD3 R42, P5, R47, R10, RZ ;  /* 0x0000000a2f2a7210 */ /* 0x000fe20007fbe0ff */
[--C-:B------:R-:W-:Y:S01]  /*5240*/  IMAD.X R15, R57, 0x1, R11.reuse, P4 ;  /* 0x00000001390f7824 */ /* 0x100fe200020e060b */
[----:B------:R-:W-:Y:S02]  /*5250*/  ISETP.GT.AND P4, PT, R0, 0x18, P3 ;  /* 0x000000180000780c */ /* 0x000fe40001f84270 */
[----:B-1----:R-:W-:Y:S01]  /*5260*/  LOP3.LUT R41, R59, 0x30, RZ, 0xfc, !PT ;  /* 0x000000303b297812 */ /* 0x002fe200078efcff */
[----:B------:R-:W-:Y:S01]  /*5270*/  IMAD.X R43, R57, 0x1, R11, P5 ;  /* 0x00000001392b7824 */ /* 0x000fe200028e060b */
[----:B------:R-:W-:Y:S01]  /*5280*/  F2FP.F16.F32.PACK_AB R51, RZ, R51 ;  /* 0x00000033ff33723e */ /* 0x000fe200000000ff */
[----:B------:R-:W-:Y:S01]  /*5290*/  @P1 STG.E.U16 desc[UR36][R14.64], R50 ;  /* 0x000000320e001986 */ /* 0x000fe2000c101524 */
[----:B------:R-:W-:-:S02]  /*52a0*/  F2FP.F16.F32.PACK_AB R52, RZ, R52 ;  /* 0x00000034ff34723e */ /* 0x000fc400000000ff */
[----:B0-----:R-:W-:Y:S01]  /*52b0*/  IADD3 R20, P5, R41, R6, RZ ;  /* 0x0000000629147210 */ /* 0x001fe20007fbe0ff */
[----:B------:R0:W-:Y:S01]  /*52c0*/  @P0 STG.E.U16 desc[UR36][R42.64], R51 ;  /* 0x000000332a000986 */ /* 0x0001e2000c101524 */
[C---:B------:R-:W-:Y:S02]  /*52d0*/  ISETP.GT.AND P1, PT, R4.reuse, 0x100, PT ;  /* 0x000001000400780c */ /* 0x040fe40003f24270 */
[----:B------:R-:W-:Y:S01]  /*52e0*/  ISETP.GT.AND P0, PT, R4, 0x108, PT ;  /* 0x000001080400780c */ /* 0x000fe20003f04270 */
[----:B------:R-:W-:Y:S01]  /*52f0*/  IMAD.X R21, R57, 0x1, R7, P5 ;  /* 0x0000000139157824 */ /* 0x000fe200028e0607 */
[C---:B------:R-:W-:Y:S02]  /*5300*/  ISETP.GT.AND P3, PT, R0.reuse, 0x19, P3 ;  /* 0x000000190000780c */ /* 0x040fe40001f64270 */
[----:B------:R-:W-:Y:S02]  /*5310*/  F2FP.F16.F32.PACK_AB R53, RZ, R53 ;  /* 0x00000035ff35723e */ /* 0x000fe400000000ff */
[----:B------:R-:W-:Y:S01]  /*5320*/  @P4 STG.E.U16 desc[UR36][R20.64], R52 ;  /* 0x0000003414004986 */ /* 0x000fe2000c101524 */
[----:B------:R-:W-:-:S02]  /*5330*/  ISETP.GT.AND P4, PT, R0, 0x18, P2 ;  /* 0x000000180000780c */ /* 0x000fc40001784270 */
[----:B0-----:R-:W-:Y:S02]  /*5340*/  LOP3.LUT R43, R59, 0x32, RZ, 0xfc, !PT ;  /* 0x000000323b2b7812 */ /* 0x001fe400078efcff */
[----:B------:R-:W-:Y:S02]  /*5350*/  F2FP.F16.F32.PACK_AB R54, RZ, R54 ;  /* 0x00000036ff36723e */ /* 0x000fe400000000ff */
[----:B------:R-:W-:Y:S02]  /*5360*/  IADD3 R4, P5, R43, R6, RZ ;  /* 0x000000062b047210 */ /* 0x000fe40007fbe0ff */
[----:B------:R-:W-:Y:S02]  /*5370*/  ISETP.GT.AND P2, PT, R0, 0x19, P2 ;  /* 0x000000190000780c */ /* 0x000fe40001744270 */
[----:B------:R-:W-:Y:S01]  /*5380*/  F2FP.F16.F32.PACK_AB R55, RZ, R55 ;  /* 0x00000037ff37723e */ /* 0x000fe200000000ff */
[----:B------:R-:W-:Y:S01]  /*5390*/  IMAD.X R5, R57, 0x1, R7, P5 ;  /* 0x0000000139057824 */ /* 0x000fe200028e0607 */
[----:B------:R-:W-:-:S02]  /*53a0*/  IADD3 R6, P5, R41, R10, RZ ;  /* 0x0000000a29067210 */ /* 0x000fc40007fbe0ff */
[----:B------:R-:W-:Y:S02]  /*53b0*/  F2FP.F16.F32.PACK_AB R24, RZ, R24 ;  /* 0x00000018ff18723e */ /* 0x000fe400000000ff */
[----:B------:R0:W-:Y:S01]  /*53c0*/  @P3 STG.E.U16 desc[UR36][R4.64], R53 ;  /* 0x0000003504003986 */ /* 0x0001e2000c101524 */
[--C-:B------:R-:W-:Y:S01]  /*53d0*/  IMAD.X R7, R57, 0x1, R11.reuse, P5 ;  /* 0x0000000139077824 */ /* 0x100fe200028e060b */
[----:B------:R-:W-:Y:S02]  /*53e0*/  IADD3 R10, P3, R43, R10, RZ ;  /* 0x0000000a2b0a7210 */ /* 0x000fe40007f7e0ff */
[----:B------:R-:W-:Y:S02]  /*53f0*/  IADD3 R14, P5, R59, R8, RZ ;  /* 0x000000083b0e7210 */ /* 0x000fe40007fbe0ff */
[----:B------:R1:W-:Y:S01]  /*5400*/  @P4 STG.E.U16 desc[UR36][R6.64], R54 ;  /* 0x0000003606004986 */ /* 0x0003e2000c101524 */
[C---:B------:R-:W-:Y:S01]  /*5410*/  ISETP.GT.AND P4, PT, R0.reuse, RZ, P1 ;  /* 0x000000ff0000720c */ /* 0x040fe20000f84270 */
[C---:B------:R-:W-:Y:S01]  /*5420*/  IMAD.X R11, R57.reuse, 0x1, R11, P3 ;  /* 0x00000001390b7824 */ /* 0x040fe200018e060b */
[----:B------:R-:W-:Y:S01]  /*5430*/  ISETP.GT.AND P3, PT, R0, 0x1, P1 ;  /* 0x000000010000780c */ /* 0x000fe20000f64270 */
[----:B------:R-:W-:Y:S01]  /*5440*/  IMAD.X R15, R57, 0x1, R9, P5 ;  /* 0x00000001390f7824 */ /* 0x000fe200028e0609 */
[----:B------:R-:W-:-:S02]  /*5450*/  F2FP.F16.F32.PACK_AB R25, RZ, R25 ;  /* 0x00000019ff19723e */ /* 0x000fc400000000ff */
[----:B0-----:R-:W-:Y:S01]  /*5460*/  IADD3 R4, P5, R61, R8, RZ ;  /* 0x000000083d047210 */ /* 0x001fe20007fbe0ff */
[----:B------:R-:W-:Y:S01]  /*5470*/  @P2 STG.E.U16 desc[UR36][R10.64], R55 ;  /* 0x000000370a002986 */ /* 0x000fe2000c101524 */
[C---:B------:R-:W-:Y:S02]  /*5480*/  ISETP.GT.AND P2, PT, R0.reuse, RZ, P0 ;  /* 0x000000ff0000720c */ /* 0x040fe40000744270 */
[----:B------:R-:W-:Y:S01]  /*5490*/  F2FP.F16.F32.PACK_AB R26, RZ, R26 ;  /* 0x0000001aff1a723e */ /* 0x000fe200000000ff */
[----:B------:R-:W-:Y:S01]  /*54a0*/  IMAD.X R5, R57, 0x1, R9, P5 ;  /* 0x0000000139057824 */ /* 0x000fe200028e0609 */
[-C--:B-1----:R-:W-:Y:S01]  /*54b0*/  IADD3 R6, P5, R59, R12.reuse, RZ ;  /* 0x0000000c3b067210 */ /* 0x082fe20007fbe0ff */
[----:B------:R-:W-:Y:S01]  /*54c0*/  @P4 STG.E.U16 desc[UR36][R14.64], R24 ;  /* 0x000000180e004986 */ /* 0x000fe2000c101524 */
[----:B------:R-:W-:Y:S02]  /*54d0*/  IADD3 R20, P4, R61, R12, RZ ;  /* 0x0000000c3d147210 */ /* 0x000fe40007f9e0ff */
[----:B------:R-:W-:Y:S01]  /*54e0*/  F2FP.F16.F32.PACK_AB R27, RZ, R27 ;  /* 0x0000001bff1b723e */ /* 0x000fe200000000ff */
[----:B------:R0:W-:Y:S01]  /*54f0*/  @P3 STG.E.U16 desc[UR36][R4.64], R25 ;  /* 0x0000001904003986 */ /* 0x0001e2000c101524 */
[C---:B------:R-:W-:Y:S01]  /*5500*/  ISETP.GT.AND P3, PT, R0.reuse, 0x1, P0 ;  /* 0x000000010000780c */ /* 0x040fe20000764270 */
[C-C-:B------:R-:W-:Y:S01]  /*5510*/  IMAD.X R7, R57.reuse, 0x1, R13.reuse, P5 ;  /* 0x0000000139077824 */ /* 0x140fe200028e060d */
[----:B------:R-:W-:Y:S01]  /*5520*/  ISETP.GT.AND P5, PT, R0, 0x8, P1 ;  /* 0x000000080000780c */ /* 0x000fe20000fa4270 */
[----:B------:R-:W-:Y:S01]  /*5530*/  IMAD.X R21, R57, 0x1, R13, P4 ;  /* 0x0000000139157824 */ /* 0x000fe200020e060d */
[----:B------:R-:W-:-:S02]  /*5540*/  F2FP.F16.F32.PACK_AB R28, RZ, R28 ;  /* 0x0000001cff1c723e */ /* 0x000fc400000000ff */
[----:B------:R-:W-:Y:S01]  /*5550*/  @P2 STG.E.U16 desc[UR36][R6.64], R26 ;  /* 0x0000001a06002986 */ /* 0x000fe2000c101524 */
[C---:B------:R-:W-:Y:S02]  /*5560*/  ISETP.GT.AND P2, PT, R0.reuse, 0x9, P1 ;  /* 0x000000090000780c */ /* 0x040fe40000f44270 */
[----:B------:R-:W-:Y:S02]  /*5570*/  F2FP.F16.F32.PACK_AB R29, RZ, R29 ;  /* 0x0000001dff1d723e */ /* 0x000fe400000000ff */
[----:B0-----:R-:W-:Y:S02]  /*5580*/  IADD3 R4, P4, R63, R8, RZ ;  /* 0x000000083f047210 */ /* 0x001fe40007f9e0ff */
[----:B------:R-:W-:Y:S01]  /*5590*/  @P3 STG.E.U16 desc[UR36][R20.64], R27 ;  /* 0x0000001b14003986 */ /* 0x000fe2000c101524 */
[----:B------:R-:W-:Y:S02]  /*55a0*/  ISETP.GT.AND P3, PT, R0, 0x8, P0 ;  /* 0x000000080000780c */ /* 0x000fe40000764270 */
[----:B------:R-:W-:Y:S01]  /*55b0*/  IMAD.X R5, R57, 0x1, R9, P4 ;  /* 0x0000000139057824 */ /* 0x000fe200020e0609 */
[----:B------:R-:W-:-:S02]  /*55c0*/  IADD3 R14, P4, R63, R12, RZ ;  /* 0x0000000c3f0e7210 */ /* 0x000fc40007f9e0ff */
[----:B------:R-:W-:Y:S02]  /*55d0*/  F2FP.F16.F32.PACK_AB R30, RZ, R30 ;  /* 0x0000001eff1e723e */ /* 0x000fe400000000ff */
[----:B------:R0:W-:Y:S01]  /*55e0*/  @P5 STG.E.U16 desc[UR36][R4.64], R28 ;  /* 0x0000001c04005986 */ /* 0x0001e2000c101524 */
[----:B------:R-:W-:Y:S01]  /*55f0*/  IADD3 R10, P5, R65, R8, RZ ;  /* 0x00000008410a7210 */ /* 0x000fe20007fbe0ff */
[C---:B------:R-:W-:Y:S01]  /*5600*/  IMAD.X R15, R57.reuse, 0x1, R13, P4 ;  /* 0x00000001390f7824 */ /* 0x040fe200020e060d */
[----:B------:R-:W-:Y:S02]  /*5610*/  F2FP.F16.F32.PACK_AB R31, RZ, R31 ;  /* 0x0000001fff1f723e */ /* 0x000fe400000000ff */
[----:B------:R-:W-:Y:S01]  /*5620*/  F2FP.F16.F32.PACK_AB R32, RZ, R32 ;  /* 0x00000020ff20723e */ /* 0x000fe200000000ff */
[----:B------:R-:W-:Y:S01]  /*5630*/  IMAD.X R11, R57, 0x1, R9, P5 ;  /* 0x00000001390b7824 */ /* 0x000fe200028e0609 */
[----:B------:R-:W-:Y:S02]  /*5640*/  ISETP.GT.AND P5, PT, R0, 0x9, P0 ;  /* 0x000000090000780c */ /* 0x000fe400007a4270 */
[----:B------:R-:W-:-:S02]  /*5650*/  F2FP.F16.F32.PACK_AB R33, RZ, R33 ;  /* 0x00000021ff21723e */ /* 0x000fc400000000ff */
[----:B------:R-:W-:Y:S01]  /*5660*/  @P2 STG.E.U16 desc[UR36][R10.64], R29 ;  /* 0x0000001d0a002986 */ /* 0x000fe2000c101524 */
[----:B0-----:R-:W-:Y:S02]  /*5670*/  IADD3 R4, P4, R65, R12, RZ ;  /* 0x0000000c41047210 */ /* 0x001fe40007f9e0ff */
[C---:B------:R-:W-:Y:S01]  /*5680*/  ISETP.GT.AND P2, PT, R0.reuse, 0x10, P1 ;  /* 0x000000100000780c */ /* 0x040fe20000f44270 */
[----:B------:R-:W-:Y:S01]  /*5690*/  @P3 STG.E.U16 desc[UR36][R14.64], R30 ;  /* 0x0000001e0e003986 */ /* 0x000fe2000c101524 */
[----:B------:R-:W-:Y:S01]  /*56a0*/  ISETP.GT.AND P3, PT, R0, 0x11, P1 ;  /* 0x000000110000780c */ /* 0x000fe20000f64270 */
[----:B------:R-:W-:Y:S01]  /*56b0*/  IMAD.X R5, R57, 0x1, R13, P4 ;  /* 0x0000000139057824 */ /* 0x000fe200020e060d */
[----:B------:R-:W-:Y:S02]  /*56c0*/  IADD3 R20, P4, R47, R8, RZ ;  /* 0x000000082f147210 */ /* 0x000fe40007f9e0ff */
[----:B------:R-:W-:Y:S02]  /*56d0*/  F2FP.F16.F32.PACK_AB R34, RZ, R34 ;  /* 0x00000022ff22723e */ /* 0x000fe400000000ff */
[----:B------:R0:W-:Y:S01]  /*56e0*/  @P5 STG.E.U16 desc[UR36][R4.64], R31 ;  /* 0x0000001f04005986 */ /* 0x0001e2000c101524 */
[----:B------:R-:W-:Y:S01]  /*56f0*/  IADD3 R6, P5, R45, R8, RZ ;  /* 0x000000082d067210 */ /* 0x000fe20007fbe0ff */
[----:B------:R-:W-:Y:S01]  /*5700*/  IMAD.X R21, R57, 0x1, R9, P4 ;  /* 0x0000000139157824 */ /* 0x000fe200020e0609 */
[----:B------:R-:W-:-:S02]  /*5710*/  F2FP.F16.F32.PACK_AB R35, RZ, R35 ;  /* 0x00000023ff23723e */ /* 0x000fc400000000ff */
[----:B------:R-:W-:Y:S01]  /*5720*/  F2FP.F16.F32.PACK_AB R36, RZ, R36 ;  /* 0x00000024ff24723e */ /* 0x000fe200000000ff */
[----:B------:R-:W-:Y:S01]  /*5730*/  IMAD.X R7, R57, 0x1, R9, P5 ;  /* 0x0000000139077824 */ /* 0x000fe200028e0609 */
[C---:B------:R-:W-:Y:S02]  /*5740*/  ISETP.GT.AND P5, PT, R0.reuse, 0x10, P0 ;  /* 0x000000100000780c */ /* 0x040fe400007a4270 */
[----:B------:R-:W-:Y:S02]  /*5750*/  F2FP.F16.F32.PACK_AB R37, RZ, R37 ;  /* 0x00000025ff25723e */ /* 0x000fe400000000ff */
[----:B------:R1:W-:Y:S01]  /*5760*/  @P2 STG.E.U16 desc[UR36][R6.64], R32 ;  /* 0x0000002006002986 */ /* 0x0003e2000c101524 */
[----:B0-----:R-:W-:Y:S02]  /*5770*/  IADD3 R4, P4, R45, R12, RZ ;  /* 0x0000000c2d047210 */ /* 0x001fe40007f9e0ff */
[-C--:B------:R-:W-:Y:S01]  /*5780*/  IADD3 R14, P2, R41, R8.reuse, RZ ;  /* 0x00000008290e7210 */ /* 0x080fe20007f5e0ff */
[----:B------:R1:W-:Y:S01]  /*5790*/  @P3 STG.E.U16 desc[UR36][R20.64], R33 ;  /* 0x0000002114003986 */ /* 0x0003e2000c101524 */
[----:B------:R-:W-:Y:S01]  /*57a0*/  IADD3 R8, P3, R43, R8, RZ ;  /* 0x000000082b087210 */ /* 0x000fe20007f7e0ff */
[C---:B------:R-:W-:Y:S01]  /*57b0*/  IMAD.X R5, R57.reuse, 0x1, R13, P4 ;  /* 0x0000000139057824 */ /* 0x040fe200020e060d */
[----:B------:R-:W-:Y:S01]  /*57c0*/  ISETP.GT.AND P4, PT, R0, 0x11, P0 ;  /* 0x000000110000780c */ /* 0x000fe20000784270 */
[C-C-:B------:R-:W-:Y:S01]  /*57d0*/  IMAD.X R15, R57.reuse, 0x1, R9.reuse, P2 ;  /* 0x00000001390f7824 */ /* 0x140fe200010e0609 */
[----:B------:R-:W-:Y:S01]  /*57e0*/  F2FP.F16.F32.PACK_AB R38, RZ, R38 ;  /* 0x00000026ff26723e */ /* 0x000fe200000000ff */
[----:B------:R-:W-:Y:S01]  /*57f0*/  IMAD.X R9, R57, 0x1, R9, P3 ;  /* 0x0000000139097824 */ /* 0x000fe200018e0609 */
[----:B------:R1:W-:Y:S01]  /*5800*/  @P5 STG.E.U16 desc[UR36][R4.64], R34 ;  /* 0x0000002204005986 */ /* 0x0003e2000c101524 */
[----:B------:R-:W-:-:S02]  /*5810*/  IADD3 R10, P5, R47, R12, RZ ;  /* 0x0000000c2f0a7210 */ /* 0x000fc40007fbe0ff */
[C---:B------:R-:W-:Y:S02]  /*5820*/  ISETP.GT.AND P3, PT, R0.reuse, 0x18, P1 ;  /* 0x000000180000780c */ /* 0x040fe40000f64270 */
[C---:B------:R-:W-:Y:S01]  /*5830*/  ISETP.GT.AND P1, PT, R0.reuse, 0x19, P1 ;  /* 0x000000190000780c */ /* 0x040fe20000f24270 */
[--C-:B------:R-:W-:Y:S01]  /*5840*/  IMAD.X R11, R57, 0x1, R13.reuse, P5 ;  /* 0x00000001390b7824 */ /* 0x100fe200028e060d */
[-C--:B------:R-:W-:Y:S02]  /*5850*/  IADD3 R24, P5, R41, R12.reuse, RZ ;  /* 0x0000000c29187210 */ /* 0x080fe40007fbe0ff */
[----:B------:R-:W-:Y:S02]  /*5860*/  IADD3 R12, P2, R43, R12, RZ ;  /* 0x0000000c2b0c7210 */ /* 0x000fe40007f5e0ff */
[----:B------:R-:W-:Y:S01]  /*5870*/  F2FP.F16.F32.PACK_AB R39, RZ, R39 ;  /* 0x00000027ff27723e */ /* 0x000fe200000000ff */
[C-C-:B------:R-:W-:Y:S01]  /*5880*/  IMAD.X R25, R57.reuse, 0x1, R13.reuse, P5 ;  /* 0x0000000139197824 */ /* 0x140fe200028e060d */
[C---:B------:R-:W-:Y:S01]  /*5890*/  ISETP.GT.AND P5, PT, R0.reuse, 0x18, P0 ;  /* 0x000000180000780c */ /* 0x040fe200007a4270 */
[----:B------:R-:W-:Y:S01]  /*58a0*/  IMAD.X R13, R57, 0x1, R13, P2 ;  /* 0x00000001390d7824 */ /* 0x000fe200010e060d */
[----:B------:R-:W-:Y:S01]  /*58b0*/  ISETP.GT.AND P0, PT, R0, 0x19, P0 ;  /* 0x000000190000780c */ /* 0x000fe20000704270 */
[----:B------:R1:W-:Y:S04]  /*58c0*/  @P4 STG.E.U16 desc[UR36][R10.64], R35 ;  /* 0x000000230a004986 */ /* 0x0003e8000c101524 */
[----:B------:R1:W-:Y:S04]  /*58d0*/  @P3 STG.E.U16 desc[UR36][R14.64], R36 ;  /* 0x000000240e003986 */ /* 0x0003e8000c101524 */
[----:B------:R1:W-:Y:S04]  /*58e0*/  @P1 STG.E.U16 desc[UR36][R8.64], R37 ;  /* 0x0000002508001986 */ /* 0x0003e8000c101524 */
[----:B------:R1:W-:Y:S04]  /*58f0*/  @P5 STG.E.U16 desc[UR36][R24.64], R38 ;  /* 0x0000002618005986 */ /* 0x0003e8000c101524 */
[----:B------:R1:W-:Y:S02]  /*5900*/  @P0 STG.E.U16 desc[UR36][R12.64], R39 ;  /* 0x000000270c000986 */ /* 0x0003e4000c101524 */
.L_x_107:
[----:B------:R-:W-:Y:S05]  /*5910*/  BSYNC B0 ;  /* 0x0000000000007941 */ /* 0x000fea0003800000 */
.L_x_29:
[----:B------:R-:W-:Y:S01]  /*5920*/  ULDC UR4, c[0x0][0xc] ;  /* 0x0000030000047ab9 */ /* 0x000fe20000000800 */
[----:B------:R-:W-:Y:S01]  /*5930*/  ULDC UR5, c[0x0][0x10] ;  /* 0x0000040000057ab9 */ /* 0x000fe20000000800 */
[----:B-1-34-:R-:W1:Y:S01]  /*5940*/  LDC R5, c[0x0][0x14] ;  /* 0x00000500ff057b82 */ /* 0x01ae620000000800 */
[----:B------:R-:W-:Y:S01]  /*5950*/  UIMAD.WIDE.U32 UR4, UR4, UR5, URZ ;  /* 0x00000005040472a5 */ /* 0x000fe2000f8e003f */
[----:B------:R-:W-:Y:S01]  /*5960*/  PRMT R0, RZ, 0x7610, R0 ;  /* 0x00007610ff007816 */ /* 0x000fe20000000000 */
[----:B------:R-:W-:Y:S02]  /*5970*/  IMAD.MOV.U32 R75, RZ, RZ, -0x1 ;  /* 0xffffffffff4b7424 */ /* 0x000fe400078e00ff */
[----:B------:R-:W-:Y:S02]  /*5980*/  IMAD.MOV.U32 R73, RZ, RZ, -0x1 ;  /* 0xffffffffff497424 */ /* 0x000fe400078e00ff */
[----:B-1----:R-:W-:-:S04]  /*5990*/  IMAD.WIDE.U32 R16, R5, UR4, R16 ;  /* 0x0000000405107c25 */ /* 0x002fc8000f8e0010 */
[----:B------:R-:W-:Y:S01]  /*59a0*/  IMAD R5, R5, UR5, RZ ;  /* 0x0000000505057c24 */ /* 0x000fe2000f8e02ff */
[----:B------:R-:W-:Y:S02]  /*59b0*/  ULDC.64 UR4, c[0x0][0x650] ;  /* 0x0001940000047ab9 */ /* 0x000fe40000000a00 */
[----:B------:R-:W-:Y:S01]  /*59c0*/  ISETP.GE.U32.AND P0, PT, R16, UR4, PT ;  /* 0x0000000410007c0c */ /* 0x000fe2000bf06070 */
[----:B------:R-:W-:-:S05]  /*59d0*/  IMAD.IADD R17, R17, 0x1, R5 ;  /* 0x0000000111117824 */ /* 0x000fca00078e0205 */
[----:B------:R-:W-:-:S13]  /*59e0*/  ISETP.GE.U32.AND.EX P0, PT, R17, UR5, PT, P0 ;  /* 0x0000000511007c0c */ /* 0x000fda000bf06100 */
[----:B------:R-:W-:Y:S05]  /*59f0*/  @P0 BRA `(.L_x_108) ;  /* 0x0000000400640947 */ /* 0x000fea0003800000 */
[----:B------:R-:W1:Y:S01]  /*5a00*/  S2R R12, SR_CTAID.X ;  /* 0x00000000000c7919 */ /* 0x000e620000002500 */
[----:B------:R-:W3:Y:S01]  /*5a10*/  LDC.64 R10, c[0x0][0x628] ;  /* 0x00018a00ff0a7b82 */ /* 0x000ee20000000a00 */
[----:B------:R-:W-:Y:S01]  /*5a20*/  ULDC UR4, c[0x0][0x150] ;  /* 0x0000540000047ab9 */ /* 0x000fe20000000800 */
[----:B0-----:R-:W-:Y:S01]  /*5a30*/  IMAD.MOV.U32 R8, RZ, RZ, R16 ;  /* 0x000000ffff087224 */ /* 0x001fe200078e0010 */
[----:B------:R-:W0:Y:S01]  /*5a40*/  S2R R24, SR_CTAID.Y ;  /* 0x0000000000187919 */ /* 0x000e220000002600 */
[----:B------:R-:W-:-:S04]  /*5a50*/  IMAD.MOV.U32 R9, RZ, RZ, R17 ;  /* 0x000000ffff097224 */ /* 0x000fc800078e0011 */
[----:B------:R-:W4:Y:S08]  /*5a60*/  LDC R21, c[0x0][0x144] ;  /* 0x00005100ff157b82 */ /* 0x000f300000000800 */
[----:B------:R-:W0:Y:S08]  /*5a70*/  LDC R0, c[0x0][0x630] ;  /* 0x00018c00ff007b82 */ /* 0x000e300000000800 */
[----:B------:R-:W0:Y:S01]  /*5a80*/  LDC.64 R14, c[0x0][0x620] ;  /* 0x00018800ff0e7b82 */ /* 0x000e220000000a00 */
[----:B---3--:R-:W-:-:S04]  /*5a90*/  ISETP.NE.U32.AND P0, PT, R10, RZ, PT ;  /* 0x000000ff0a00720c */ /* 0x008fc80003f05070 */
[----:B------:R-:W-:Y:S02]  /*5aa0*/  ISETP.NE.AND.EX P0, PT, R11, RZ, PT, P0 ;  /* 0x000000ff0b00720c */ /* 0x000fe40003f05300 */
[----:B-1----:R-:W-:-:S05]  /*5ab0*/  I2FP.F32.U32 R3, R12 ;  /* 0x0000000c00037245 */ /* 0x002fca0000201000 */
[----:B------:R-:W-:-:S04]  /*5ac0*/  FMUL R3, R3, UR4 ;  /* 0x0000000403037c20 */ /* 0x000fc80008400000 */
[----:B------:R1:W3:Y:S02]  /*5ad0*/  F2I.U32.TRUNC.NTZ R20, R3 ;  /* 0x0000000300147305 */ /* 0x0002e4000020f000 */
[----:B----4-:R-:W-:Y:S05]  /*5ae0*/  @!P0 BRA `(.L_x_109) ;  /* 0x0000000000288947 */ /* 0x010fea0003800000 */
[----:B-1----:R-:W1:Y:S02]  /*5af0*/  LDC R3, c[0x0][0x634] ;  /* 0x00018d00ff037b82 */ /* 0x002e640000000800 */
[----:B-1----:R-:W-:-:S05]  /*5b00*/  IADD3 R3, P0, R16, R3, RZ ;  /* 0x0000000310037210 */ /* 0x002fca0007f1e0ff */
        /* <DEDUP_REMOVED lines=8> */
.L_x_109:
[----:B------:R-:W4:Y:S01]  /*5b90*/  LDC.64 R30, c[0x0][0x640] ;  /* 0x00019000ff1e7b82 */ /* 0x000f220000000a00 */
[-CC-:B0-----:R-:W-:Y:S01]  /*5ba0*/  SHF.R.U64 R73, R8, R0.reuse, R9.reuse ;  /* 0x0000000008497219 */ /* 0x181fe20000001209 */
[----:B---3--:R-:W-:Y:S01]  /*5bb0*/  IMAD.MOV R20, RZ, RZ, -R20 ;  /* 0x000000ffff147224 */ /* 0x008fe200078e0a14 */
[----:B------:R-:W-:Y:S01]  /*5bc0*/  SHF.R.U32.HI R0, RZ, R0, R9 ;  /* 0x00000000ff007219 */ /* 0x000fe20000011609 */
[----:B------:R-:W-:Y:S01]  /*5bd0*/  ULDC UR4, c[0x0][0x154] ;  /* 0x0000550000047ab9 */ /* 0x000fe20000000800 */
[----:B-1----:R-:W-:Y:S01]  /*5be0*/  IADD3 R3, P0, RZ, -R73, RZ ;  /* 0x80000049ff037210 */ /* 0x002fe20007f1e0ff */
[----:B------:R-:W-:Y:S02]  /*5bf0*/  IMAD R26, R21, R20, R12 ;  /* 0x00000014151a7224 */ /* 0x000fe400078e020c */
[----:B------:R-:W0:Y:S01]  /*5c00*/  LDC R6, c[0x0][0x618] ;  /* 0x00018600ff067b82 */ /* 0x000e220000000800 */
[----:B------:R-:W-:Y:S02]  /*5c10*/  IMAD.MOV.U32 R7, RZ, RZ, 0x1 ;  /* 0x00000001ff077424 */ /* 0x000fe400078e00ff */
[----:B------:R-:W-:-:S04]  /*5c20*/  IMAD.X R5, RZ, RZ, ~R0, P0 ;  /* 0x000000ffff057224 */ /* 0x000fc800000e0e00 */
[-C--:B------:R-:W-:Y:S01]  /*5c30*/  IMAD R0, R5, R14.reuse, RZ ;  /* 0x0000000e05007224 */ /* 0x080fe200078e02ff */
[----:B------:R-:W1:Y:S01]  /*5c40*/  LDC R8, c[0x0][0x608] ;  /* 0x00018200ff087b82 */ /* 0x000e620000000800 */
[----:B------:R-:W-:-:S04]  /*5c50*/  IMAD.WIDE.U32 R4, R3, R14, R16 ;  /* 0x0000000e03047225 */ /* 0x000fc800078e0010 */
[----:B------:R-:W-:Y:S01]  /*5c60*/  IMAD R3, R3, R15, R0 ;  /* 0x0000000f03037224 */ /* 0x000fe200078e0200 */
[----:B------:R-:W-:Y:S02]  /*5c70*/  I2FP.F32.U32 R0, R24 ;  /* 0x0000001800007245 */ /* 0x000fe40000201000 */
[----:B------:R-:W3:Y:S01]  /*5c80*/  LDC R28, c[0x0][0x658] ;  /* 0x00019600ff1c7b82 */ /* 0x000ee20000000800 */
[----:B------:R-:W-:Y:S01]  /*5c90*/  IMAD.IADD R3, R5, 0x1, R3 ;  /* 0x0000000105037824 */ /* 0x000fe200078e0203 */
[----:B----4-:R-:W-:Y:S01]  /*5ca0*/  ISETP.NE.U32.AND P0, PT, R30, RZ, PT ;  /* 0x000000ff1e00720c */ /* 0x010fe20003f05070 */
[----:B------:R-:W-:Y:S01]  /*5cb0*/  FMUL R0, R0, UR4 ;  /* 0x0000000400007c20 */ /* 0x000fe20008400000 */
[----:B------:R-:W-:Y:S02]  /*5cc0*/  IMAD.MOV.U32 R5, RZ, RZ, -0x1 ;  /* 0xffffffffff057424 */ /* 0x000fe400078e00ff */
[----:B------:R-:W-:Y:S01]  /*5cd0*/  ISETP.NE.AND.EX P0, PT, R31, RZ, PT, P0 ;  /* 0x000000ff1f00720c */ /* 0x000fe20003f05300 */
[----:B------:R4:W2:Y:S01]  /*5ce0*/  F2I.U32.TRUNC.NTZ R14, R0 ;  /* 0x00000000000e7305 */ /* 0x0008a2000020f000 */
[----:B------:R-:W2:Y:S01]  /*5cf0*/  LDC R15, c[0x0][0x148] ;  /* 0x00005200ff0f7b82 */ /* 0x000ea20000000800 */
[----:B0-----:R-:W-:-:S02]  /*5d00*/  SHF.R.U64 R12, R4, R6, R3 ;  /* 0x00000006040c7219 */ /* 0x001fc40000001203 */
[----:B------:R-:W-:-:S05]  /*5d10*/  SHF.R.U32.HI R3, RZ, R6, R3 ;  /* 0x00000006ff037219 */ /* 0x000fca0000011603 */
[----:B------:R-:W0:Y:S01]  /*5d20*/  LDC R20, c[0x0][0x600] ;  /* 0x00018000ff147b82 */ /* 0x000e220000000800 */
[-CC-:B-1----:R-:W-:Y:S02]  /*5d30*/  SHF.R.U64 R10, R12, R8.reuse, R3.reuse ;  /* 0x000000080c0a7219 */ /* 0x182fe40000001203 */
[----:B------:R-:W-:-:S05]  /*5d40*/  SHF.R.U32.HI R3, RZ, R8, R3 ;  /* 0x00000008ff037219 */ /* 0x000fca0000011603 */
[----:B------:R-:W1:Y:S01]  /*5d50*/  LDC R25, c[0x0][0x648] ;  /* 0x00019200ff197b82 */ /* 0x000e620000000800 */
[-C--:B---3--:R-:W-:Y:S02]  /*5d60*/  SHF.L.U32 R4, R5, R28.reuse, RZ ;  /* 0x0000001c05047219 */ /* 0x088fe400000006ff */
[-CC-:B------:R-:W-:Y:S02]  /*5d70*/  SHF.R.U64 R13, R10, R28.reuse, R3.reuse ;  /* 0x0000001c0a0d7219 */ /* 0x180fe40000001203 */
[----:B------:R-:W-:Y:S02]  /*5d80*/  SHF.R.U32.HI R5, RZ, R28, R3 ;  /* 0x0000001cff057219 */ /* 0x000fe40000011603 */
[----:B------:R-:W-:Y:S01]  /*5d90*/  LOP3.LUT R21, RZ, R4, RZ, 0x33, !PT ;  /* 0x00000004ff157212 */ /* 0x000fe200078e33ff */
[----:B------:R-:W3:Y:S01]  /*5da0*/  LDC R27, c[0x0][0x638] ;  /* 0x00018e00ff1b7b82 */ /* 0x000ee20000000800 */
[----:B------:R-:W-:Y:S01]  /*5db0*/  SHF.L.U32 R28, R7, R28, RZ ;  /* 0x0000001c071c7219 */ /* 0x000fe200000006ff */
[----:B------:R-:W-:-:S06]  /*5dc0*/  IMAD.MOV.U32 R4, RZ, RZ, R13 ;  /* 0x000000ffff047224 */ /* 0x000fcc00078e000d */
[----:B------:R-:W0:Y:S01]  /*5dd0*/  LDC R29, c[0x0][0x610] ;  /* 0x00018400ff1d7b82 */ /* 0x000e220000000800 */
[----:B----4-:R-:W-:Y:S05]  /*5de0*/  @!P0 BRA `(.L_x_110) ;  /* 0x0000000000288947 */ /* 0x010fea0003800000 */
[----:B------:R-:W4:Y:S02]  /*5df0*/  LDC R0, c[0x0][0x64c] ;  /* 0x00019300ff007b82 */ /* 0x000f240000000800 */
[----:B----4-:R-:W-:-:S05]  /*5e00*/  IADD3 R3, P0, R13, R0, RZ ;  /* 0x000000000d037210 */ /* 0x010fca0007f1e0ff */
        /* <DEDUP_REMOVED lines=8> */
.L_x_110:
[----:B------:R-:W-:Y:S01]  /*5e90*/  ISETP.NE.AND P0, PT, R2, 0x1, PT ;  /* 0x000000010200780c */ /* 0x000fe20003f05270 */
[----:B--2---:R-:W-:Y:S01]  /*5ea0*/  IMAD.MOV R14, RZ, RZ, -R14 ;  /* 0x000000ffff0e7224 */ /* 0x004fe200078e0a0e */
[----:B-1----:R-:W-:Y:S01]  /*5eb0*/  SHF.R.U64 R0, R4, R25, R5 ;  /* 0x0000001904007219 */ /* 0x002fe20000001205 */
[----:B0-----:R-:W-:Y:S01]  /*5ec0*/  VIADD R5, R20, 0xffffffff ;  /* 0xffffffff14057836 */ /* 0x001fe20000000000 */
[----:B------:R-:W-:Y:S01]  /*5ed0*/  LOP3.LUT R3, R10, R21, RZ, 0xc0, !PT ;  /* 0x000000150a037212 */ /* 0x000fe200078ec0ff */
[----:B------:R-:W-:Y:S02]  /*5ee0*/  IMAD.MOV.U32 R6, RZ, RZ, 0x1 ;  /* 0x00000001ff067424 */ /* 0x000fe400078e00ff */
[----:B------:R-:W-:Y:S01]  /*5ef0*/  IMAD.MOV R4, RZ, RZ, -R0 ;  /* 0x000000ffff047224 */ /* 0x000fe200078e0a00 */
[----:B------:R-:W-:Y:S01]  /*5f00*/  LOP3.LUT R5, R12, R5, RZ, 0xc0, !PT ;  /* 0x000000050c057212 */ /* 0x000fe200078ec0ff */
[----:B------:R-:W-:Y:S02]  /*5f10*/  IMAD R3, R28, R0, R3 ;  /* 0x000000001c037224 */ /* 0x000fe400078e0203 */
[----:B---3--:R-:W-:-:S02]  /*5f20*/  IMAD R0, R4, R27, R13 ;  /* 0x0000001b04007224 */ /* 0x008fc400078e020d */
[----:B------:R-:W-:Y:S02]  /*5f30*/  @P0 IMAD R26, R15, R14, R24 ;  /* 0x0000000e0f1a0224 */ /* 0x000fe400078e0218 */
[----:B------:R-:W-:Y:S01]  /*5f40*/  IMAD R4, R0, R20, R5 ;  /* 0x0000001400047224 */ /* 0x000fe200078e0205 */
[----:B------:R-:W-:Y:S01]  /*5f50*/  PRMT R0, R6, 0x7610, R0 ;  /* 0x0000761006007816 */ /* 0x000fe20000000000 */
[----:B------:R-:W-:-:S05]  /*5f60*/  IMAD R3, R3, R29, R26 ;  /* 0x0000001d03037224 */ /* 0x000fca00078e021a */
[----:B------:R-:W-:Y:S02]  /*5f70*/  SEL R75, R4, R3, !P0 ;  /* 0x00000003044b7207 */ /* 0x000fe40004000000 */
[----:B------:R-:W-:-:S07]  /*5f80*/  SEL R3, R3, R4, !P0 ;  /* 0x0000000403037207 */ /* 0x000fce0004000000 */
.L_x_108:
[----:B------:R-:W-:Y:S01]  /*5f90*/  LOP3.LUT P0, RZ, R0, 0xff, RZ, 0xc0, !PT ;  /* 0x000000ff00ff7812 */ /* 0x000fe2000780c0ff */
[----:B------:R-:W-:-:S12]  /*5fa0*/  IMAD.MOV.U32 R74, RZ, RZ, R3 ;  /* 0x000000ffff4a7224 */ /* 0x000fd800078e0003 */
[----:B------:R-:W-:Y:S05]  /*5fb0*/  @P0 BRA `(.L_x_111) ;  /* 0xffffffb000080947 */ /* 0x000fea000383ffff */
[----:B------:R-:W-:Y:S05]  /*5fc0*/  EXIT ;  /* 0x000000000000794d */ /* 0x000fea0003800000 */
.L_x_4:
[----:B0-----:R-:W-:Y:S01]  /*5fd0*/  ULDC.64 UR4, c[0x0][0x650] ;  /* 0x0001940000047ab9 */ /* 0x001fe20000000a00 */
        /* <DEDUP_REMOVED lines=25> */
.L_x_113:
[--C-:B------:R-:W-:Y:S01]  /*6170*/  SHF.R.U64 R12, R10, R14, R11.reuse ;  /* 0x0000000e0a0c7219 */ /* 0x100fe2000000120b */
[----:B------:R-:W0:Y:S01]  /*6180*/  LDC R22, c[0x0][0x618] ;  /* 0x00018600ff167b82 */ /* 0x000e220000000800 */
[----:B------:R-:W-:Y:S01]  /*6190*/  I2FP.F32.U32 R6, R4 ;  /* 0x0000000400067245 */ /* 0x000fe20000201000 */
[----:B------:R-:W-:Y:S01]  /*61a0*/  ULDC UR4, c[0x0][0x150] ;  /* 0x0000540000047ab9 */ /* 0x000fe20000000800 */
[----:B------:R-:W-:Y:S02]  /*61b0*/  SHF.R.U32.HI R5, RZ, R14, R11 ;  /* 0x0000000eff057219 */ /* 0x000fe4000001160b */
[----:B------:R-:W-:Y:S01]  /*61c0*/  IADD3 R9, P0, RZ, -R12, RZ ;  /* 0x8000000cff097210 */ /* 0x000fe20007f1e0ff */
[----:B------:R-:W-:Y:S01]  /*61d0*/  FMUL R11, R6, UR4 ;  /* 0x00000004060b7c20 */ /* 0x000fe20008400000 */
[----:B------:R-:W-:Y:S01]  /*61e0*/  ULDC UR4, c[0x0][0x154] ;  /* 0x0000550000047ab9 */ /* 0x000fe20000000800 */
[----:B------:R-:W1:Y:S02]  /*61f0*/  LDC.64 R24, c[0x0][0x640] ;  /* 0x00019000ff187b82 */ /* 0x000e640000000a00 */
[----:B------:R-:W-:-:S02]  /*6200*/  IMAD.X R5, RZ, RZ, ~R5, P0 ;  /* 0x000000ffff057224 */ /* 0x000fc400000e0e05 */
[----:B------:R-:W2:Y:S01]  /*6210*/  F2I.U32.TRUNC.NTZ R11, R11 ;  /* 0x0000000b000b7305 */ /* 0x000ea2000020f000 */
[----:B------:R-:W-:-:S03]  /*6220*/  IMAD.WIDE.U32 R6, R9, R20, R16 ;  /* 0x0000001409067225 */ /* 0x000fc600078e0010 */
[----:B------:R-:W3:Y:S01]  /*6230*/  LDC R13, c[0x0][0x144] ;  /* 0x00005100ff0d7b82 */ /* 0x000ee20000000800 */
[----:B------:R-:W-:-:S04]  /*6240*/  IMAD R8, R5, R20, RZ ;  /* 0x0000001405087224 */ /* 0x000fc800078e02ff */
[----:B------:R-:W-:Y:S02]  /*6250*/  IMAD R5, R9, R21, R8 ;  /* 0x0000001509057224 */ /* 0x000fe400078e0208 */
[----:B------:R-:W-:Y:S01]  /*6260*/  IMAD.MOV.U32 R8, RZ, RZ, -0x1 ;  /* 0xffffffffff087424 */ /* 0x000fe200078e00ff */
[----:B------:R-:W4:Y:S01]  /*6270*/  LDC R14, c[0x0][0x608] ;  /* 0x00018200ff0e7b82 */ /* 0x000f220000000800 */
[----:B------:R-:W-:Y:S01]  /*6280*/  IMAD.IADD R5, R7, 0x1, R5 ;  /* 0x0000000107057824 */ /* 0x000fe200078e0205 */
[----:B------:R-:W-:-:S04]  /*6290*/  I2FP.F32.U32 R7, R3 ;  /* 0x0000000300077245 */ /* 0x000fc80000201000 */
[-C--:B0-----:R-:W-:Y:S01]  /*62a0*/  SHF.R.U64 R10, R6, R22.reuse, R5 ;  /* 0x00000016060a7219 */ /* 0x081fe20000001205 */
[----:B--2---:R-:W-:Y:S01]  /*62b0*/  IMAD.MOV R6, RZ, RZ, -R11 ;  /* 0x000000ffff067224 */ /* 0x004fe200078e0a0b */
[----:B------:R-:W0:Y:S01]  /*62c0*/  LDC R9, c[0x0][0x658] ;  /* 0x00019600ff097b82 */ /* 0x000e220000000800 */
[----:B-1----:R-:W-:Y:S01]  /*62d0*/  ISETP.NE.U32.AND P0, PT, R24, RZ, PT ;  /* 0x000000ff1800720c */ /* 0x002fe20003f05070 */
[----:B------:R-:W-:Y:S01]  /*62e0*/  FMUL R7, R7, UR4 ;  /* 0x0000000407077c20 */ /* 0x000fe20008400000 */
[----:B------:R-:W-:Y:S02]  /*62f0*/  SHF.R.U32.HI R5, RZ, R22, R5 ;  /* 0x00000016ff057219 */ /* 0x000fe40000011605 */
[----:B------:R-:W-:-:S03]  /*6300*/  ISETP.NE.AND.EX P0, PT, R25, RZ, PT, P0 ;  /* 0x000000ff1900720c */ /* 0x000fc60003f05300 */
[----:B------:R-:W1:Y:S01]  /*6310*/  LDC R20, c[0x0][0x148] ;  /* 0x00005200ff147b82 */ /* 0x000e620000000800 */
[----:B---3--:R-:W-:Y:S02]  /*6320*/  IMAD R23, R13, R6, R4 ;  /* 0x000000060d177224 */ /* 0x008fe400078e0204 */
[----:B------:R-:W-:-:S05]  /*6330*/  IMAD.MOV.U32 R6, RZ, RZ, 0x1 ;  /* 0x00000001ff067424 */ /* 0x000fca00078e00ff */
[----:B------:R-:W2:Y:S01]  /*6340*/  LDC R21, c[0x0][0x600] ;  /* 0x00018000ff157b82 */ /* 0x000ea20000000800 */
[-CC-:B----4-:R-:W-:Y:S02]  /*6350*/  SHF.R.U64 R13, R10, R14.reuse, R5.reuse ;  /* 0x0000000e0a0d7219 */ /* 0x190fe40000001205 */
[----:B------:R-:W-:Y:S02]  /*6360*/  SHF.R.U32.HI R4, RZ, R14, R5 ;  /* 0x0000000eff047219 */ /* 0x000fe40000011605 */
[----:B------:R3:W4:Y:S03]  /*6370*/  F2I.U32.TRUNC.NTZ R14, R7 ;  /* 0x00000007000e7305 */ /* 0x000726000020f000 */
[----:B------:R-:W1:Y:S01]  /*6380*/  LDC R26, c[0x0][0x648] ;  /* 0x00019200ff1a7b82 */ /* 0x000e620000000800 */
[-C--:B0-----:R-:W-:Y:S02]  /*6390*/  SHF.R.U64 R15, R13, R9.reuse, R4 ;  /* 0x000000090d0f7219 */ /* 0x081fe40000001204 */
[----:B------:R-:W-:-:S02]  /*63a0*/  SHF.L.U32 R8, R8, R9, RZ ;  /* 0x0000000908087219 */ /* 0x000fc400000006ff */
[-C--:B------:R-:W-:Y:S01]  /*63b0*/  SHF.R.U32.HI R5, RZ, R9.reuse, R4 ;  /* 0x00000009ff057219 */ /* 0x080fe20000011604 */
[----:B------:R-:W-:Y:S01]  /*63c0*/  IMAD.MOV.U32 R4, RZ, RZ, R15 ;  /* 0x000000ffff047224 */ /* 0x000fe200078e000f */
[----:B------:R-:W-:Y:S01]  /*63d0*/  SHF.L.U32 R22, R6, R9, RZ ;  /* 0x0000000906167219 */ /* 0x000fe200000006ff */
[----:B------:R-:W0:Y:S01]  /*63e0*/  LDC R27, c[0x0][0x638] ;  /* 0x00018e00ff1b7b82 */ /* 0x000e220000000800 */
[----:B------:R-:W-:-:S07]  /*63f0*/  LOP3.LUT R28, RZ, R8, RZ, 0x33, !PT ;  /* 0x00000008ff1c7212 */ /* 0x000fce00078e33ff */
        /* <DEDUP_REMOVED lines=12> */
.L_x_114:
[----:B------:R-:W-:Y:S01]  /*64c0*/  ISETP.NE.AND P0, PT, R2, 0x1, PT ;  /* 0x000000010200780c */ /* 0x000fe20003f05270 */
[----:B--2---:R-:W-:Y:S01]  /*64d0*/  VIADD R7, R21, 0xffffffff ;  /* 0xffffffff15077836 */ /* 0x004fe20000000000 */
[----:B-1----:R-:W-:Y:S01]  /*64e0*/  SHF.R.U64 R5, R4, R26, R5 ;  /* 0x0000001a04057219 */ /* 0x002fe20000001205 */
[----:B------:R-:W-:Y:S01]  /*64f0*/  IMAD.MOV R14, RZ, RZ, -R14 ;  /* 0x000000ffff0e7224 */ /* 0x000fe200078e0a0e */
[----:B------:R-:W-:Y:S01]  /*6500*/  LOP3.LUT R4, R13, R28, RZ, 0xc0, !PT ;  /* 0x0000001c0d047212 */ /* 0x000fe200078ec0ff */
[----:B------:R-:W-:Y:S01]  /*6510*/  IMAD.MOV.U32 R8, RZ, RZ, R12 ;  /* 0x000000ffff087224 */ /* 0x000fe200078e000c */
[----:B------:R-:W-:Y:S01]  /*6520*/  LOP3.LUT R10, R10, R7, RZ, 0xc0, !PT ;  /* 0x000000070a0a7212 */ /* 0x000fe200078ec0ff */
[----:B------:R-:W-:Y:S02]  /*6530*/  IMAD.MOV R6, RZ, RZ, -R5 ;  /* 0x000000ffff067224 */ /* 0x000fe400078e0a05 */
[----:B------:R-:W-:-:S04]  /*6540*/  IMAD R4, R22, R5, R4 ;  /* 0x0000000516047224 */ /* 0x000fc800078e0204 */
[----:B------:R-:W-:Y:S02]  /*6550*/  @P0 IMAD R23, R20, R14, R3 ;  /* 0x0000000e14170224 */ /* 0x000fe400078e0203 */
[----:B0-----:R-:W-:Y:S02]  /*6560*/  IMAD R3, R6, R27, R15 ;  /* 0x0000001b06037224 */ /* 0x001fe400078e020f */
[----:B------:R-:W-:Y:S02]  /*6570*/  IMAD R7, R4, R29, R23 ;  /* 0x0000001d04077224 */ /* 0x000fe400078e0217 */
[----:B------:R-:W-:Y:S02]  /*6580*/  IMAD R4, R3, R21, R10 ;  /* 0x0000001503047224 */ /* 0x000fe400078e020a */
[----:B------:R-:W-:-:S03]  /*6590*/  IMAD.MOV.U32 R6, RZ, RZ, 0x1 ;  /* 0x00000001ff067424 */ /* 0x000fc600078e00ff */
[----:B------:R-:W-:Y:S02]  /*65a0*/  SEL R9, R4, R7, !P0 ;  /* 0x0000000704097207 */ /* 0x000fe40004000000 */
[----:B------:R-:W-:-:S07]  /*65b0*/  SEL R7, R7, R4, !P0 ;  /* 0x0000000407077207 */ /* 0x000fce0004000000 */
.L_x_112:
[----:B------:R-:W-:-:S08]  /*65c0*/  NOP ;  /* 0x0000000000007918 */ /* 0x000fd00000000000 */
[----:B------:R-:W0:-:S00]  /*65d0*/  USETMAXREG.DEALLOC.CTAPOOL 0x28 ;  /* 0x00000028000079c8 */ /* 0x000e0000080e0500 */
[----:B0-----:R-:W-:-:S13]  /*65e0*/  ISETP.NE.AND P0, PT, R0, RZ, PT ;  /* 0x000000ff0000720c */ /* 0x001fda0003f05270 */
[----:B------:R-:W-:Y:S05]  /*65f0*/  @P0 EXIT ;  /* 0x000000000000094d */ /* 0x000fea0003800000 */
[----:B------:R-:W-:Y:S01]  /*6600*/  LOP3.LUT P0, RZ, R6, 0xff, RZ, 0xc0, !PT ;  /* 0x000000ff06ff7812 */ /* 0x000fe2000780c0ff */
[----:B------:R-:W-:Y:S02]  /*6610*/  IMAD.MOV.U32 R3, RZ, RZ, 0x1 ;  /* 0x00000001ff037424 */ /* 0x000fe400078e00ff */
[----:B------:R-:W-:-:S10]  /*6620*/  IMAD.MOV.U32 R0, RZ, RZ, RZ ;  /* 0x000000ffff007224 */ /* 0x000fd400078e00ff */
[----:B------:R-:W-:Y:S05]  /*6630*/  @!P0 BRA `(.L_x_115) ;  /* 0x0000000c00348947 */ /* 0x000fea0003800000 */
[----:B------:R-:W0:Y:S01]  /*6640*/  LDC R0, c[0x0][0x28c] ;  /* 0x0000a300ff007b82 */ /* 0x000e220000000800 */
[----:B------:R-:W-:Y:S01]  /*6650*/  ULDC UR5, c[0x0][0x600] ;  /* 0x0001800000057ab9 */ /* 0x000fe20000000800 */
[----:B------:R-:W-:Y:S01]  /*6660*/  ULDC UR4, c[0x0][0xc] ;  /* 0x0000030000047ab9 */ /* 0x000fe20000000800 */
[----:B------:R-:W-:Y:S01]  /*6670*/  UIADD3 UR16, UR5, -0x1, URZ ;  /* 0xffffffff05107890 */ /* 0x000fe2000fffe03f */
[C---:B------:R-:W-:Y:S01]  /*6680*/  LOP3.LUT P2, RZ, R18.reuse, 0x7f, RZ, 0xc0, !PT ;  /* 0x0000007f12ff7812 */ /* 0x040fe2000784c0ff */
[----:B------:R-:W-:Y:S01]  /*6690*/  ULDC UR6, c[0x0][0x658] ;  /* 0x0001960000067ab9 */ /* 0x000fe20000000800 */
[----:B------:R-:W-:Y:S01]  /*66a0*/  ULDC UR5, c[0x0][0x10] ;  /* 0x0000040000057ab9 */ /* 0x000fe20000000800 */
[----:B------:R-:W-:Y:S01]  /*66b0*/  UMOV UR7, 0xffffffff ;  /* 0xffffffff00077882 */ /* 0x000fe20000000000 */
[----:B------:R-:W-:Y:S01]  /*66c0*/  UMOV UR8, 0x1 ;  /* 0x0000000100087882 */ /* 0x000fe20000000000 */
[----:B------:R-:W-:Y:S01]  /*66d0*/  UIMAD.WIDE.U32 UR4, UR4, UR5, URZ ;  /* 0x00000005040472a5 */ /* 0x000fe2000f8e003f */
[----:B------:R-:W-:Y:S01]  /*66e0*/  LOP3.LUT P0, RZ, R18, 0x1f, RZ, 0xc0, !PT ;  /* 0x0000001f12ff7812 */ /* 0x000fe2000780c0ff */
[----:B------:R-:W-:Y:S01]  /*66f0*/  USHF.L.U32 UR7, UR7, UR6, URZ ;  /* 0x0000000607077299 */ /* 0x000fe2000800063f */
[----:B------:R-:W-:Y:S01]  /*6700*/  BSSY B0, `(.L_x_115) ;  /* 0x00000c0000007945 */ /* 0x000fe20003800000 */
[----:B------:R-:W-:Y:S01]  /*6710*/  USHF.L.U32 UR18, UR8, UR6, URZ ;  /* 0x0000000608127299 */ /* 0x000fe2000800063f */
[----:B------:R-:W-:Y:S01]  /*6720*/  IMAD.MOV.U32 R11, RZ, RZ, 0x1 ;  /* 0x00000001ff0b7424 */ /* 0x000fe200078e00ff */
[----:B------:R-:W-:Y:S01]  /*6730*/  LOP3.LUT R18, R19, 0x2, RZ, 0xfc, !PT ;  /* 0x0000000213127812 */ /* 0x000fe200078efcff */
[----:B------:R-:W-:Y:S01]  /*6740*/  ULDC UR6, c[0x0][0x14] ;  /* 0x0000050000067ab9 */ /* 0x000fe20000000800 */
[----:B------:R-:W-:Y:S01]  /*6750*/  PLOP3.LUT P0, PT, P0, P2, PT, 0x8a, 0x0 ;  /* 0x000000000000781c */ /* 0x000fe20000705172 */
[----:B------:R-:W-:-:S02]  /*6760*/  UIMAD.WIDE.U32 UR20, UR4, UR6, URZ ;  /* 0x00000006041472a5 */ /* 0x000fc4000f8e003f */
[----:B------:R-:W-:Y:S02]  /*6770*/  UIMAD UR13, UR5, UR6, URZ ;  /* 0x00000006050d72a4 */ /* 0x000fe4000f8e023f */
[----:B------:R-:W-:Y:S01]  /*6780*/  ULOP3.LUT UR17, URZ, UR7, URZ, 0x33, !UPT ;  /* 0x000000073f117292 */ /* 0x000fe2000f8e333f */
[----:B0-----:R-:W-:Y:S01]  /*6790*/  VIADD R0, R0, 0x1f ;  /* 0x0000001f00007836 */ /* 0x001fe20000000000 */
[----:B------:R-:W-:Y:S01]  /*67a0*/  UIADD3 UR13, UR21, UR13, URZ ;  /* 0x0000000d150d7290 */ /* 0x000fe2000fffe03f */
[----:B------:R-:W-:-:S03]  /*67b0*/  ULDC.64 UR22, c[0x0][0x198] ;  /* 0x0000660000167ab9 */ /* 0x000fc60000000a00 */
[----:B------:R-:W-:-:S04]  /*67c0*/  SHF.R.S32.HI R3, RZ, 0x1f, R0 ;  /* 0x0000001fff037819 */ /* 0x000fc80000011400 */
[----:B------:R-:W-:Y:S01]  /*67d0*/  LEA.HI R3, R3, R0, RZ, 0x5 ;  /* 0x0000000003037211 */ /* 0x000fe200078f28ff */
[----:B------:R-:W-:-:S03]  /*67e0*/  IMAD.MOV.U32 R0, RZ, RZ, RZ ;  /* 0x000000ffff007224 */ /* 0x000fc600078e00ff */
[----:B------:R-:W-:Y:S01]  /*67f0*/  SHF.R.S32.HI R13, RZ, 0x5, R3 ;  /* 0x00000005ff0d7819 */ /* 0x000fe20000011403 */
[----:B------:R-:W-:-:S04]  /*6800*/  IMAD.MOV.U32 R3, RZ, RZ, 0x1 ;  /* 0x00000001ff037424 */ /* 0x000fc800078e00ff */
[----:B------:R-:W-:-:S07]  /*6810*/  VIADD R10, R13, 0x1 ;  /* 0x000000010d0a7836 */ /* 0x000fce0000000000 */
.L_x_127:
[----:B------:R-:W-:-:S03]  /*6820*/  UMOV UR4, 0xffffffff ;  /* 0xffffffff00047882 */ /* 0x000fc60000000000 */
[----:B------:R-:W-:Y:S05]  /*6830*/  BRA.DIV UR4, `(.L_x_116) ;  /* 0x0000001204307947 */ /* 0x000fea000b800000 */
[----:B------:R-:W-:-:S13]  /*6840*/  ELECT P6, URZ, PT ;  /* 0x00000000003f782f */ /* 0x000fda00038c0000 */
.L_x_142:
[----:B------:R-:W0:Y:S01]  /*6850*/  LDC R4, c[0x0][0x28c] ;  /* 0x0000a300ff047b82 */ /* 0x000e220000000800 */
[----:B------:R-:W-:Y:S01]  /*6860*/  BSSY B1, `(.L_x_117) ;  /* 0x0000037000017945 */ /* 0x000fe20003800000 */
[----:B0-----:R-:W-:-:S13]  /*6870*/  ISETP.LT.OR P6, PT, R4, 0x1, !P6 ;  /* 0x000000010400780c */ /* 0x001fda00077c1670 */
[----:B------:R-:W-:Y:S05]  /*6880*/  @P6 BRA `(.L_x_118) ;  /* 0x0000000000d06947 */ /* 0x000fea0003800000 */
[----:B------:R-:W-:Y:S02]  /*6890*/  IMAD.SHL.U32 R14, R9, 0x20, RZ ;  /* 0x00000020090e7824 */ /* 0x000fe400078e00ff */
[----:B------:R-:W-:Y:S02]  /*68a0*/  IMAD R15, R7, 0x180, RZ ;  /* 0x00000180070f7824 */ /* 0x000fe400078e02ff */
[----:B------:R-:W-:Y:S02]  /*68b0*/  IMAD.MOV.U32 R20, RZ, RZ, RZ ;  /* 0x000000ffff147224 */ /* 0x000fe400078e00ff */
[----:B------:R-:W-:Y:S02]  /*68c0*/  IMAD.MOV.U32 R4, RZ, RZ, R10 ;  /* 0x000000ffff047224 */ /* 0x000fe400078e000a */
[----:B------:R-:W-:Y:S02]  /*68d0*/  IMAD.MOV.U32 R5, RZ, RZ, R3 ;  /* 0x000000ffff057224 */ /* 0x000fe400078e0003 */
[----:B------:R-:W-:-:S07]  /*68e0*/  IMAD.MOV.U32 R6, RZ, RZ, R0 ;  /* 0x000000ffff067224 */ /* 0x000fce00078e0000 */
.L_x_122:
[----:B------:R-:W0:Y:S01]  /*68f0*/  S2R R12, SR_CgaCtaId ;  /* 0x00000000000c7919 */ /* 0x000e220000008800 */
[----:B------:R-:W-:Y:S01]  /*6900*/  MOV R7, 0x400 ;  /* 0x0000040000077802 */ /* 0x000fe20000000f00 */
[----:B------:R-:W1:Y:S03]  /*6910*/  @!P2 LDC R9, c[0x0][0x500] ;  /* 0x00014000ff09ab82 */ /* 0x000e660000000800 */
[----:B0-----:R-:W-:Y:S02]  /*6920*/  LEA R21, R12, R7, 0x18 ;  /* 0x000000070c157211 */ /* 0x001fe400078ec0ff */
[----:B------:R-:W-:-:S03]  /*6930*/  SHF.L.U32 R7, R5, 0x1f, RZ ;  /* 0x0000001f05077819 */ /* 0x000fc600000006ff */
[----:B------:R-:W-:-:S04]  /*6940*/  IMAD R12, R6, 0x8, R21 ;  /* 0x00000008060c7824 */ /* 0x000fc800078e0215 */
[----:B------:R-:W0:Y:S02]  /*6950*/  SYNCS.PHASECHK.TRANS64.TRYWAIT P1, [R12+URZ+0x40], R7 ;  /* 0x000040070c0075a7 */ /* 0x000e24000802017f */
[----:B01----:R-:W-:Y:S05]  /*6960*/  @!P1 BRA `(.L_x_119) ;  /* 0x0000001000049947 */ /* 0x003fea0003800000 */
.L_x_143:
[----:B0-----:R-:W-:Y:S01]  /*6970*/  PRMT R7, R18, 0x9910, RZ ;  /* 0x0000991012077816 */ /* 0x001fe200000000ff */
[----:B------:R0:W-:Y:S03]  /*6980*/  @!P2 SYNCS.ARRIVE.TRANS64 RZ, [R12+URZ], R9 ;  /* 0x000000090cffa9a7 */ /* 0x0001e6000800003f */
[----:B------:R-:W-:-:S13]  /*6990*/  ISETP.NE.AND P1, PT, R7, 0x2, PT ;  /* 0x000000020700780c */ /* 0x000fda0003f25270 */
[----:B0-----:R-:W-:Y:S05]  /*69a0*/  @P1 BRA `(.L_x_120) ;  /* 0x0000000000041947 */ /* 0x001fea0003800000 */
[----:B------:R-:W-:Y:S01]  /*69b0*/  BPT.TRAP 0x1 ;  /* 0x000000040000795c */ /* 0x000fe20000300000 */
.L_x_120:
[----:B------:R-:W-:Y:S05]  /*69c0*/  @P0 BRA `(.L_x_121) ;  /* 0x0000000000040947 */ /* 0x000fea0003800000 */
[----:B------:R-:W-:Y:S01]  /*69d0*/  BPT.TRAP 0x1 ;  /* 0x000000040000795c */ /* 0x000fe20000300000 */
.L_x_121:
[--C-:B------:R-:W-:Y:S01]  /*69e0*/  IMAD R7, R6, 0x6000, R21.reuse ;  /* 0x0000600006077824 */ /* 0x100fe200078e0215 */
[----:B------:R-:W-:Y:S01]  /*69f0*/  R2UR UR9, R12 ;  /* 0x000000000c0972ca */ /* 0x000fe200000e0000 */
[----:B------:R-:W-:Y:S01]  /*6a00*/  IMAD R21, R6, 0x800, R21 ;  /* 0x0000080006157824 */ /* 0x000fe200078e0215 */
[----:B------:R-:W-:Y:S01]  /*6a10*/  UIADD3 UR4, UP0, UR22, 0xf0, URZ ;  /* 0x000000f016047890 */ /* 0x000fe2000ff1e03f */
[----:B------:R-:W-:Y:S01]  /*6a20*/  VIADD R4, R4, 0xffffffff ;  /* 0xffffffff04047836 */ /* 0x000fe20000000000 */
[----:B------:R-:W-:Y:S01]  /*6a30*/  R2UR UR5, R7 ;  /* 0x00000000070572ca */ /* 0x000fe200000e0000 */
[----:B------:R-:W-:Y:S01]  /*6a40*/  UIADD3 UR24, UP1, UR22, 0x1f0, URZ ;  /* 0x000001f016187890 */ /* 0x000fe2000ff3e03f */
[----:B------:R-:W-:Y:S01]  /*6a50*/  R2UR UR8, R21 ;  /* 0x00000000150872ca */ /* 0x000fe200000e0000 */
[----:B------:R-:W-:Y:S01]  /*6a60*/  VIADD R6, R6, 0x1 ;  /* 0x0000000106067836 */ /* 0x000fe20000000000 */
[----:B------:R-:W-:Y:S01]  /*6a70*/  R2UR UR11, R15 ;  /* 0x000000000f0b72ca */ /* 0x000fe200000e0000 */
[----:B------:R-:W-:Y:S01]  /*6a80*/  UIADD3.X UR25, URZ, UR23, URZ, UP1, !UPT ;  /* 0x000000173f197290 */ /* 0x000fe20008ffe43f */
[----:B------:R-:W-:Y:S01]  /*6a90*/  R2UR UR10, R20 ;  /* 0x00000000140a72ca */ /* 0x000fe200000e0000 */
[----:B------:R-:W-:Y:S01]  /*6aa0*/  UMOV UR6, 0x0 ;  /* 0x0000000000067882 */ /* 0x000fe20000000000 */
[----:B------:R-:W-:Y:S01]  /*6ab0*/  R2UR UR12, R8 ;  /* 0x00000000080c72ca */ /* 0x000fe200000e0000 */
[----:B------:R-:W-:Y:S01]  /*6ac0*/  UMOV UR7, 0x10000000 ;  /* 0x1000000000077882 */ /* 0x000fe20000000000 */
[----:B------:R-:W-:Y:S01]  /*6ad0*/  R2UR UR19, R14 ;  /* 0x000000000e1372ca */ /* 0x000fe200000e0000 */
[----:B------:R-:W-:Y:S01]  /*6ae0*/  VIADD R20, R20, 0x20 ;  /* 0x0000002014147836 */ /* 0x000fe20000000000 */
[----:B------:R-:W-:Y:S01]  /*6af0*/  ISETP.GT.AND P3, PT, R4, 0x1, PT ;  /* 0x000000010400780c */ /* 0x000fe20003f64270 */
[----:B------:R-:W-:Y:S01]  /*6b00*/  UIADD3 UR14, UR5, 0x180, URZ ;  /* 0x00000180050e7890 */ /* 0x000fe2000fffe03f */
[----:B------:R-:W-:Y:S01]  /*6b10*/  ISETP.NE.AND P1, PT, R6, 0x8, PT ;  /* 0x000000080600780c */ /* 0x000fe20003f25270 */
[----:B------:R-:W-:-:S02]  /*6b20*/  UIADD3.X UR5, URZ, UR23, URZ, UP0, !UPT ;  /* 0x000000173f057290 */ /* 0x000fc400087fe43f */
[----:B------:R-:W-:Y:S01]  /*6b30*/  UIADD3 UR15, UR8, 0x30180, URZ ;  /* 0x00030180080f7890 */ /* 0x000fe2000fffe03f */
[----:B------:R-:W-:Y:S02]  /*6b40*/  SEL R12, RZ, 0x1, P1 ;  /* 0x00000001ff0c7807 */ /* 0x000fe40000800000 */
[----:B------:R-:W-:Y:S01]  /*6b50*/  UMOV UR8, UR14 ;  /* 0x0000000e00087c82 */ /* 0x000fe20008000000 */
[----:B------:R-:W-:Y:S02]  /*6b60*/  SEL R6, R6, RZ, P1 ;  /* 0x000000ff06067207 */ /* 0x000fe40000800000 */
[----:B------:R-:W-:Y:S01]  /*6b70*/  LOP3.LUT R5, R5, R12, RZ, 0x3c, !PT ;  /* 0x0000000c05057212 */ /* 0x000fe200078e3cff */
[----:B------:R0:W-:Y:S02]  /*6b80*/  UTMALDG.3D [UR8], [UR4], desc[UR6] ;  /* 0x00000608040075b4 */ /* 0x0001e40008011000 */
[----:B0-----:R-:W-:Y:S01]  /*6b90*/  UMOV UR8, UR15 ;  /* 0x0000000f00087c82 */ /* 0x001fe20008000000 */
[----:B------:R-:W-:-:S02]  /*6ba0*/  UMOV UR11, UR19 ;  /* 0x00000013000b7c82 */ /* 0x000fc40008000000 */
[----:B------:R0:W-:Y:S02]  /*6bb0*/  UTMALDG.3D [UR8], [UR24], desc[UR6] ;  /* 0x00000608180075b4 */ /* 0x0001e40008011000 */
[----:B0-----:R-:W-:Y:S05]  /*6bc0*/  @P3 BRA `(.L_x_122) ;  /* 0xfffffffc00483947 */ /* 0x001fea000383ffff */
.L_x_118:
[----:B------:R-:W-:Y:S05]  /*6bd0*/  BSYNC B1 ;  /* 0x0000000000017941 */ /* 0x000fea0003800000 */
.L_x_117:
[----:B------:R-:W-:Y:S01]  /*6be0*/  LOP3.LUT P3, RZ, R11, 0xff, RZ, 0xc0, !PT ;  /* 0x000000ff0bff7812 */ /* 0x000fe2000786c0ff */
[----:B------:R-:W-:Y:S01]  /*6bf0*/  IMAD.IADD R0, R13, 0x1, R0 ;  /* 0x000000010d007824 */ /* 0x000fe200078e0200 */
[----:B------:R-:W-:Y:S01]  /*6c00*/  IADD3 R16, P4, R16, UR20, RZ ;  /* 0x0000001410107c10 */ /* 0x000fe2000ff9e0ff */
[----:B------:R-:W-:Y:S01]  /*6c10*/  ULDC.64 UR4, c[0x0][0x650] ;  /* 0x0001940000047ab9 */ /* 0x000fe20000000a00 */
[----:B------:R-:W-:Y:S01]  /*6c20*/  BSSY B1, `(.L_x_123) ;  /* 0x000006b000017945 */ /* 0x000fe20003800000 */
[----:B------:R-:W-:Y:S01]  /*6c30*/  IMAD.MOV.U32 R7, RZ, RZ, -0x1 ;  /* 0xffffffffff077424 */ /* 0x000fe200078e00ff */
[----:B------:R-:W-:Y:S01]  /*6c40*/  SHF.R.U32.HI R4, RZ, 0x3, R0 ;  /* 0x00000003ff047819 */ /* 0x000fe20000011600 */
[----:B------:R-:W-:Y:S01]  /*6c50*/  IMAD.MOV.U32 R9, RZ, RZ, -0x1 ;  /* 0xffffffffff097424 */ /* 0x000fe200078e00ff */
[----:B------:R-:W-:Y:S01]  /*6c60*/  ISETP.GT.U32.AND P1, PT, R0, 0x7, PT ;  /* 0x000000070000780c */ /* 0x000fe20003f24070 */
[----:B------:R-:W-:Y:S01]  /*6c70*/  IMAD.MOV.U32 R8, RZ, RZ, -0x1 ;  /* 0xffffffffff087424 */ /* 0x000fe200078e00ff */
[----:B------:R-:W-:-:S02]  /*6c80*/  LOP3.LUT R4, R4, 0x1, RZ, 0xc0, !PT ;  /* 0x0000000104047812 */ /* 0x000fc400078ec0ff */
[----:B------:R-:W-:Y:S01]  /*6c90*/  ISETP.LT.U32.AND P1, PT, R13, 0x8, P1 ;  /* 0x000000080d00780c */ /* 0x000fe20000f21070 */
[----:B------:R-:W0:Y:S01]  /*6ca0*/  @P3 S2R R6, SR_CgaCtaId ;  /* 0x0000000000063919 */ /* 0x000e220000008800 */
[----:B------:R-:W-:Y:S02]  /*6cb0*/  @P3 MOV R5, 0x400 ;  /* 0x0000040000053802 */ /* 0x000fe40000000f00 */
[----:B------:R-:W-:Y:S02]  /*6cc0*/  IADD3.X R17, R17, UR13, RZ, P4, !PT ;  /* 0x0000000d11117c10 */ /* 0x000fe4000a7fe4ff */
[----:B------:R-:W-:Y:S02]  /*6cd0*/  ISETP.GE.U32.AND P4, PT, R16, UR4, PT ;  /* 0x0000000410007c0c */ /* 0x000fe4000bf86070 */
[----:B------:R-:W-:Y:S02]  /*6ce0*/  LOP3.LUT R0, R0, 0x7, RZ, 0xc0, !PT ;  /* 0x0000000700007812 */ /* 0x000fe400078ec0ff */
[----:B------:R-:W-:-:S02]  /*6cf0*/  PRMT R11, RZ, 0x7610, R11 ;  /* 0x00007610ff0b7816 */ /* 0x000fc4000000000b */
[----:B0-----:R-:W-:-:S04]  /*6d00*/  @P3 LEA R5, R6, R5, 0x18 ;  /* 0x0000000506053211 */ /* 0x001fc800078ec0ff */
[----:B------:R0:W-:Y:S01]  /*6d10*/  @P3 SYNCS.ARRIVE.TRANS64.A1T0 RZ, [R5+URZ+0x98], RZ ;  /* 0x000098ff05ff39a7 */ /* 0x0001e2000810003f */
[----:B------:R-:W-:Y:S02]  /*6d20*/  ISETP.NE.U32.AND P3, PT, R4, 0x1, PT ;  /* 0x000000010400780c */ /* 0x000fe40003f65070 */
[----:B------:R-:W-:Y:S02]  /*6d30*/  SEL R4, RZ, 0x1, !P1 ;  /* 0x00000001ff047807 */ /* 0x000fe40004800000 */
[----:B------:R-:W-:Y:S02]  /*6d40*/  ISETP.GE.U32.AND.EX P1, PT, R17, UR5, PT, P4 ;  /* 0x0000000511007c0c */ /* 0x000fe4000bf26140 */
[----:B------:R-:W-:-:S04]  /*6d50*/  ISETP.GT.U32.AND P3, PT, R13, 0x7, !P3 ;  /* 0x000000070d00780c */ /* 0x000fc80005f64070 */
[----:B0-----:R-:W-:-:S04]  /*6d60*/  SEL R5, RZ, 0x1, !P3 ;  /* 0x00000001ff057807 */ /* 0x001fc80005800000 */
[--C-:B------:R-:W-:Y:S02]  /*6d70*/  LOP3.LUT R3, R5, R3, R4.reuse, 0x96, !PT ;  /* 0x0000000305037212 */ /* 0x100fe400078e9604 */
[----:B------:R-:W-:Y:S01]  /*6d80*/  PRMT R4, RZ, 0x7610, R4 ;  /* 0x00007610ff047816 */ /* 0x000fe20000000004 */
[----:B------:R-:W-:Y:S06]  /*6d90*/  @P1 BRA `(.L_x_124) ;  /* 0x00000004004c1947 */ /* 0x000fec0003800000 */
[----:B------:R-:W-:Y:S01]  /*6da0*/  ULDC.64 UR4, c[0x0][0x628] ;  /* 0x00018a0000047ab9 */ /* 0x000fe20000000a00 */
[----:B------:R-:W0:Y:S01]  /*6db0*/  S2R R14, SR_CTAID.X ;  /* 0x00000000000e7919 */ /* 0x000e220000002500 */
[----:B------:R-:W-:Y:S01]  /*6dc0*/  ISETP.NE.U32.AND P1, PT, RZ, UR4, PT ;  /* 0x00000004ff007c0c */ /* 0x000fe2000bf25070 */
[----:B------:R-:W-:Y:S01]  /*6dd0*/  ULDC UR7, c[0x0][0x630] ;  /* 0x00018c0000077ab9 */ /* 0x000fe20000000800 */
[----:B------:R-:W-:Y:S01]  /*6de0*/  IMAD.MOV.U32 R4, RZ, RZ, R16 ;  /* 0x000000ffff047224 */ /* 0x000fe200078e0010 */
[----:B------:R-:W1:Y:S01]  /*6df0*/  S2R R12, SR_CTAID.Y ;  /* 0x00000000000c7919 */ /* 0x000e620000002600 */
[----:B------:R-:W-:Y:S01]  /*6e00*/  ISETP.NE.AND.EX P1, PT, RZ, UR5, PT, P1 ;  /* 0x00000005ff007c0c */ /* 0x000fe2000bf25310 */
[----:B------:R-:W-:-:S12]  /*6e10*/  IMAD.MOV.U32 R5, RZ, RZ, R17 ;  /* 0x000000ffff057224 */ /* 0x000fd800078e0011 */
[----:B------:R-:W-:Y:S05]  /*6e20*/  @!P1 BRA `(.L_x_125) ;  /* 0x0000000000289947 */ /* 0x000fea0003800000 */
[----:B------:R-:W-:Y:S02]  /*6e30*/  ULDC UR6, c[0x0][0x634] ;  /* 0x00018d0000067ab9 */ /* 0x000fe40000000800 */
[----:B------:R-:W-:-:S05]  /*6e40*/  IADD3 R9, P1, R16, UR6, RZ ;  /* 0x0000000610097c10 */ /* 0x000fca000ff3e0ff */
[----:B------:R-:W-:-:S04]  /*6e50*/  IMAD.X R15, RZ, RZ, R17, P1 ;  /* 0x000000ffff0f7224 */ /* 0x000fc800008e0611 */
[----:B------:R-:W-:-:S04]  /*6e60*/  IMAD.WIDE.U32 R6, R15, UR4, RZ ;  /* 0x000000040f067c25 */ /* 0x000fc8000f8e00ff */
[----:B------:R-:W-:-:S04]  /*6e70*/  IMAD.WIDE.U32 R6, P1, R9, UR5, R6 ;  /* 0x0000000509067c25 */ /* 0x000fc8000f820006 */
[----:B------:R-:W-:-:S04]  /*6e80*/  IMAD.WIDE.U32 R8, R9, UR4, RZ ;  /* 0x0000000409087c25 */ /* 0x000fc8000f8e00ff */
[----:B------:R-:W-:Y:S01]  /*6e90*/  IMAD.X R5, RZ, RZ, RZ, P1 ;  /* 0x000000ffff057224 */ /* 0x000fe200008e06ff */
[----:B------:R-:W-:Y:S01]  /*6ea0*/  IADD3 RZ, P1, R9, R6, RZ ;  /* 0x0000000609ff7210 */ /* 0x000fe20007f3e0ff */
[----:B------:R-:W-:-:S04]  /*6eb0*/  IMAD.MOV.U32 R4, RZ, RZ, R7 ;  /* 0x000000ffff047224 */ /* 0x000fc800078e0007 */
[----:B------:R-:W-:-:S08]  /*6ec0*/  IMAD.WIDE.U32.X R4, R15, UR5, R4, P1 ;  /* 0x000000050f047c25 */ /* 0x000fd000088e0404 */
.L_x_125:
[--C-:B------:R-:W-:Y:S01]  /*6ed0*/  SHF.R.U64 R8, R4, UR7, R5.reuse ;  /* 0x0000000704087c19 */ /* 0x100fe20008001205 */
[----:B------:R-:W-:Y:S01]  /*6ee0*/  ULDC.64 UR4, c[0x0][0x620] ;  /* 0x0001880000047ab9 */ /* 0x000fe20000000a00 */
[----:B------:R-:W-:Y:S01]  /*6ef0*/  SHF.R.U32.HI R4, RZ, UR7, R5 ;  /* 0x00000007ff047c19 */ /* 0x000fe20008011605 */
[----:B------:R-:W2:Y:S01]  /*6f00*/  LDC R25, c[0x0][0x144] ;  /* 0x00005100ff197b82 */ /* 0x000ea20000000800 */
[----:B------:R-:W-:Y:S01]  /*6f10*/  IADD3 R7, P1, RZ, -R8, RZ ;  /* 0x80000008ff077210 */ /* 0x000fe20007f3e0ff */
[----:B------:R-:W-:Y:S01]  /*6f20*/  ULDC.64 UR8, c[0x0][0x640] ;  /* 0x0001900000087ab9 */ /* 0x000fe20000000a00 */
[----:B0-----:R-:W-:Y:S01]  /*6f30*/  I2FP.F32.U32 R9, R14 ;  /* 0x0000000e00097245 */ /* 0x001fe20000201000 */
[----:B------:R-:W-:Y:S02]  /*6f40*/  ULDC UR6, c[0x0][0x608] ;  /* 0x0001820000067ab9 */ /* 0x000fe40000000800 */
[----:B------:R-:W-:Y:S01]  /*6f50*/  IMAD.X R4, RZ, RZ, ~R4, P1 ;  /* 0x000000ffff047224 */ /* 0x000fe200008e0e04 */
[----:B------:R-:W-:Y:S01]  /*6f60*/  ISETP.NE.U32.AND P1, PT, RZ, UR8, PT ;  /* 0x00000008ff007c0c */ /* 0x000fe2000bf25070 */
[----:B------:R-:W0:Y:S02]  /*6f70*/  LDC R21, c[0x0][0x148] ;  /* 0x00005200ff157b82 */ /* 0x000e240000000800 */
[----:B------:R-:W-:Y:S01]  /*6f80*/  IMAD R6, R4, UR4, RZ ;  /* 0x0000000404067c24 */ /* 0x000fe2000f8e02ff */
[----:B------:R-:W-:Y:S01]  /*6f90*/  ISETP.NE.AND.EX P1, PT, RZ, UR9, PT, P1 ;  /* 0x00000009ff007c0c */ /* 0x000fe2000bf25310 */
[----:B------:R-:W-:Y:S01]  /*6fa0*/  IMAD.WIDE.U32 R4, R7, UR4, R16 ;  /* 0x0000000407047c25 */ /* 0x000fe2000f8e0010 */
[----:B------:R-:W-:-:S03]  /*6fb0*/  ULDC UR4, c[0x0][0x150] ;  /* 0x0000540000047ab9 */ /* 0x000fc60000000800 */
[----:B------:R-:W-:Y:S02]  /*6fc0*/  IMAD R7, R7, UR5, R6 ;  /* 0x0000000507077c24 */ /* 0x000fe4000f8e0206 */
[----:B------:R-:W-:Y:S01]  /*6fd0*/  FMUL R6, R9, UR4 ;  /* 0x0000000409067c20 */ /* 0x000fe20008400000 */
[----:B------:R-:W-:Y:S01]  /*6fe0*/  ULDC UR4, c[0x0][0x618] ;  /* 0x0001860000047ab9 */ /* 0x000fe20000000800 */
[----:B------:R-:W-:Y:S01]  /*6ff0*/  ULDC UR5, c[0x0][0x154] ;  /* 0x0000550000057ab9 */ /* 0x000fe20000000800 */
[----:B------:R-:W-:-:S03]  /*7000*/  IMAD.IADD R5, R5, 0x1, R7 ;  /* 0x0000000105057824 */ /* 0x000fc600078e0207 */
[----:B------:R-:W3:Y:S02]  /*7010*/  F2I.U32.TRUNC.NTZ R6, R6 ;  /* 0x0000000600067305 */ /* 0x000ee4000020f000 */
[----:B------:R-:W-:Y:S02]  /*7020*/  SHF.R.U64 R9, R4, UR4, R5 ;  /* 0x0000000404097c19 */ /* 0x000fe40008001205 */
[----:B-1----:R-:W-:-:S05]  /*7030*/  I2FP.F32.U32 R4, R12 ;  /* 0x0000000c00047245 */ /* 0x002fca0000201000 */
[----:B------:R-:W-:Y:S01]  /*7040*/  FMUL R22, R4, UR5 ;  /* 0x0000000504167c20 */ /* 0x000fe20008400000 */
[----:B------:R-:W-:Y:S01]  /*7050*/  SHF.R.U32.HI R4, RZ, UR4, R5 ;  /* 0x00000004ff047c19 */ /* 0x000fe20008011605 */
[----:B------:R-:W-:-:S03]  /*7060*/  ULDC UR4, c[0x0][0x658] ;  /* 0x0001960000047ab9 */ /* 0x000fc60000000800 */
[--C-:B------:R-:W-:Y:S01]  /*7070*/  SHF.R.U64 R20, R9, UR6, R4.reuse ;  /* 0x0000000609147c19 */ /* 0x100fe20008001204 */
[----:B------:R-:W1:Y:S01]  /*7080*/  F2I.U32.TRUNC.NTZ R22, R22 ;  /* 0x0000001600167305 */ /* 0x000e62000020f000 */
[----:B------:R-:W-:Y:S01]  /*7090*/  SHF.R.U32.HI R5, RZ, UR6, R4 ;  /* 0x00000006ff057c19 */ /* 0x000fe20008011604 */
[----:B---3--:R-:W-:-:S03]  /*70a0*/  IMAD.MOV R6, RZ, RZ, -R6 ;  /* 0x000000ffff067224 */ /* 0x008fc600078e0a06 */
[--C-:B------:R-:W-:Y:S01]  /*70b0*/  SHF.R.U64 R15, R20, UR4, R5.reuse ;  /* 0x00000004140f7c19 */ /* 0x100fe20008001205 */
[----:B--2---:R-:W-:Y:S01]  /*70c0*/  IMAD R14, R25, R6, R14 ;  /* 0x00000006190e7224 */ /* 0x004fe200078e020e */
[----:B------:R-:W-:-:S03]  /*70d0*/  SHF.R.U32.HI R23, RZ, UR4, R5 ;  /* 0x00000004ff177c19 */ /* 0x000fc60008011605 */
[----:B------:R-:W-:Y:S02]  /*70e0*/  IMAD.MOV.U32 R4, RZ, RZ, R15 ;  /* 0x000000ffff047224 */ /* 0x000fe400078e000f */
[----:B------:R-:W-:Y:S01]  /*70f0*/  IMAD.MOV.U32 R5, RZ, RZ, R23 ;  /* 0x000000ffff057224 */ /* 0x000fe200078e0017 */
[----:B-1----:R-:W-:Y:S06]  /*7100*/  @!P1 BRA `(.L_x_126) ;  /* 0x0000000000289947 */ /* 0x002fec0003800000 */
[----:B------:R-:W-:Y:S02]  /*7110*/  ULDC UR4, c[0x0][0x64c] ;  /* 0x0001930000047ab9 */ /* 0x000fe40000000800 */
[----:B------:R-:W-:-:S05]  /*7120*/  IADD3 R5, P1, R15, UR4, RZ ;  /* 0x000000040f057c10 */ /* 0x000fca000ff3e0ff */
[----:B------:R-:W-:-:S04]  /*7130*/  IMAD.X R23, RZ, RZ, R23, P1 ;  /* 0x000000ffff177224 */ /* 0x000fc800008e0617 */
[----:B------:R-:W-:-:S04]  /*7140*/  IMAD.WIDE.U32 R6, R23, UR8, RZ ;  /* 0x0000000817067c25 */ /* 0x000fc8000f8e00ff */
[----:B------:R-:W-:-:S04]  /*7150*/  IMAD.WIDE.U32 R6, P1, R5, UR9, R6 ;  /* 0x0000000905067c25 */ /* 0x000fc8000f820006 */
[----:B------:R-:W-:-:S04]  /*7160*/  IMAD.WIDE.U32 R4, R5, UR8, RZ ;  /* 0x0000000805047c25 */ /* 0x000fc8000f8e00ff */
[----:B------:R-:W-:Y:S01]  /*7170*/  IMAD.MOV.U32 R4, RZ, RZ, R7 ;  /* 0x000000ffff047224 */ /* 0x000fe200078e0007 */
[----:B------:R-:W-:Y:S01]  /*7180*/  IADD3 RZ, P3, R5, R6, RZ ;  /* 0x0000000605ff7210 */ /* 0x000fe20007f7e0ff */
[----:B------:R-:W-:-:S04]  /*7190*/  IMAD.X R5, RZ, RZ, RZ, P1 ;  /* 0x000000ffff057224 */ /* 0x000fc800008e06ff */
[----:B------:R-:W-:-:S08]  /*71a0*/  IMAD.WIDE.U32.X R4, R23, UR9, R4, P3 ;  /* 0x0000000917047c25 */ /* 0x000fd000098e0404 */
.L_x_126:
[----:B------:R-:W-:Y:S01]  /*71b0*/  ISETP.NE.AND P1, PT, R2, 0x1, PT ;  /* 0x000000010200780c */ /* 0x000fe20003f25270 */
[----:B------:R-:W-:Y:S01]  /*71c0*/  ULDC UR4, c[0x0][0x648] ;  /* 0x0001920000047ab9 */ /* 0x000fe20000000800 */
[----:B------:R-:W-:Y:S01]  /*71d0*/  LOP3.LUT R20, R20, UR17, RZ, 0xc0, !PT ;  /* 0x0000001114147c12 */ /* 0x000fe2000f8ec0ff */
[----:B------:R-:W-:Y:S01]  /*71e0*/  IMAD.MOV R22, RZ, RZ, -R22 ;  /* 0x000000ffff167224 */ /* 0x000fe200078e0a16 */
[----:B------:R-:W-:Y:S01]  /*71f0*/  SHF.R.U64 R5, R4, UR4, R5 ;  /* 0x0000000404057c19 */ /* 0x000fe20008001205 */
[----:B------:R-:W-:Y:S01]  /*7200*/  ULDC UR4, c[0x0][0x638] ;  /* 0x00018e0000047ab9 */ /* 0x000fe20000000800 */
[----:B------:R-:W-:Y:S01]  /*7210*/  LOP3.LUT R6, R9, UR16, RZ, 0xc0, !PT ;  /* 0x0000001009067c12 */ /* 0x000fe2000f8ec0ff */
[----:B------:R-:W-:Y:S02]  /*7220*/  ULDC UR5, c[0x0][0x610] ;  /* 0x0001840000057ab9 */ /* 0x000fe40000000800 */
[----:B------:R-:W-:Y:S02]  /*7230*/  IMAD.MOV R4, RZ, RZ, -R5 ;  /* 0x000000ffff047224 */ /* 0x000fe400078e0a05 */
[----:B------:R-:W-:-:S02]  /*7240*/  IMAD R5, R5, UR18, R20 ;  /* 0x0000001205057c24 */ /* 0x000fc4000f8e0214 */
[----:B0-----:R-:W-:Y:S02]  /*7250*/  @P1 IMAD R14, R21, R22, R12 ;  /* 0x00000016150e1224 */ /* 0x001fe400078e020c */
[----:B------:R-:W-:Y:S01]  /*7260*/  IMAD R15, R4, UR4, R15 ;  /* 0x00000004040f7c24 */ /* 0x000fe2000f8e020f */
[----:B------:R-:W-:Y:S01]  /*7270*/  ULDC UR4, c[0x0][0x600] ;  /* 0x0001800000047ab9 */ /* 0x000fe20000000800 */
[----:B------:R-:W-:Y:S02]  /*7280*/  IMAD R14, R5, UR5, R14 ;  /* 0x00000005050e7c24 */ /* 0x000fe4000f8e020e */
[----:B------:R-:W-:Y:S02]  /*7290*/  IMAD R15, R15, UR4, R6 ;  /* 0x000000040f0f7c24 */ /* 0x000fe4000f8e0206 */
[----:B------:R-:W-:-:S03]  /*72a0*/  IMAD.MOV.U32 R4, RZ, RZ, 0x1 ;  /* 0x00000001ff047424 */ /* 0x000fc600078e00ff */
[----:B------:R-:W-:Y:S02]  /*72b0*/  SEL R9, R15, R14, !P1 ;  /* 0x0000000e0f097207 */ /* 0x000fe40004800000 */
[----:B------:R-:W-:-:S07]  /*72c0*/  SEL R7, R14, R15, !P1 ;  /* 0x0000000f0e077207 */ /* 0x000fce0004800000 */
.L_x_124:
[----:B------:R-:W-:Y:S05]  /*72d0*/  BSYNC B1 ;  /* 0x0000000000017941 */ /* 0x000fea0003800000 */
.L_x_123:
[----:B------:R-:W-:-:S13]  /*72e0*/  LOP3.LUT P1, RZ, R4, 0xff, RZ, 0xc0, !PT ;  /* 0x000000ff04ff7812 */ /* 0x000fda000782c0ff */
[----:B------:R-:W-:Y:S05]  /*72f0*/  @P1 BRA `(.L_x_127) ;  /* 0xfffffff400481947 */ /* 0x000fea000383ffff */
[----:B------:R-:W-:Y:S05]  /*7300*/  BSYNC B0 ;  /* 0x0000000000007941 */ /* 0x000fea0003800000 */
.L_x_115:
[----:B------:R-:W-:-:S03]  /*7310*/  UMOV UR4, 0xffffffff ;  /* 0xffffffff00047882 */ /* 0x000fc60000000000 */
[----:B------:R-:W-:Y:S05]  /*7320*/  BRA.DIV UR4, `(.L_x_128) ;  /* 0x0000000604a87947 */ /* 0x000fea000b800000 */
[----:B------:R-:W-:-:S13]  /*7330*/  ELECT P6, URZ, PT ;  /* 0x00000000003f782f */ /* 0x000fda00038c0000 */
.L_x_146:
[----:B------:R-:W-:Y:S04]  /*7340*/  BSSY B0, `(.L_x_129) ;  /* 0x000004f000007945 */ /* 0x000fe80003800000 */
[----:B------:R-:W-:Y:S05]  /*7350*/  @!P6 BRA `(.L_x_130) ;  /* 0x000000040034e947 */ /* 0x000fea0003800000 */
[----:B------:R-:W-:-:S04]  /*7360*/  LOP3.LUT R19, R19, 0x2, RZ, 0xfc, !PT ;  /* 0x0000000213137812 */ /* 0x000fc800078efcff */
[----:B------:R-:W-:-:S13]  /*7370*/  ISETP.NE.AND P0, PT, R19, 0x3, PT ;  /* 0x000000031300780c */ /* 0x000fda0003f05270 */
[----:B------:R-:W-:Y:S05]  /*7380*/  @!P0 BRA `(.L_x_131) ;  /* 0x0000000000048947 */ /* 0x000fea0003800000 */
[----:B------:R-:W-:Y:S01]  /*7390*/  BPT.TRAP 0x1 ;  /* 0x000000040000795c */ /* 0x000fe20000300000 */
.L_x_131:
[----:B------:R-:W0:Y:S01]  /*73a0*/  S2R R5, SR_CgaCtaId ;  /* 0x0000000000057919 */ /* 0x000e220000008800 */
[----:B------:R-:W-:Y:S02]  /*73b0*/  MOV R2, 0x400 ;  /* 0x0000040000027802 */ /* 0x000fe40000000f00 */
[----:B------:R-:W-:Y:S02]  /*73c0*/  SHF.L.U32 R4, R3, 0x1f, RZ ;  /* 0x0000001f03047819 */ /* 0x000fe400000006ff */
[----:B0-----:R-:W-:-:S05]  /*73d0*/  LEA R5, R5, R2, 0x18 ;  /* 0x0000000205057211 */ /* 0x001fca00078ec0ff */
[----:B------:R-:W-:-:S04]  /*73e0*/  VIADD R5, R5, 0x40 ;  /* 0x0000004005057836 */ /* 0x000fc80000000000 */
[C---:B------:R-:W-:Y:S02]  /*73f0*/  IMAD R7, R0.reuse, 0x8, R5 ;  /* 0x0000000800077824 */ /* 0x040fe400078e0205 */
[----:B------:R-:W-:Y:S02]  /*7400*/  VIADD R0, R0, 0x1 ;  /* 0x0000000100007836 */ /* 0x000fe40000000000 */
[----:B------:R-:W0:Y:S03]  /*7410*/  SYNCS.PHASECHK.TRANS64.TRYWAIT P0, [R7+URZ], R4 ;  /* 0x00000004070075a7 */ /* 0x000e26000800017f */
[----:B------:R-:W-:-:S04]  /*7420*/  ISETP.NE.AND P1, PT, R0, 0x8, PT ;  /* 0x000000080000780c */ /* 0x000fc80003f25270 */
[----:B------:R-:W-:Y:S02]  /*7430*/  SEL R2, RZ, 0x1, P1 ;  /* 0x00000001ff027807 */ /* 0x000fe40000800000 */
[----:B------:R-:W-:Y:S02]  /*7440*/  SEL R0, R0, RZ, P1 ;  /* 0x000000ff00007207 */ /* 0x000fe40000800000 */
[----:B------:R-:W-:-:S03]  /*7450*/  LOP3.LUT R9, R3, R2, RZ, 0x3c, !PT ;  /* 0x0000000203097212 */ /* 0x000fc600078e3cff */
[----:B------:R-:W-:Y:S01]  /*7460*/  IMAD R6, R0, 0x8, R5 ;  /* 0x0000000800067824 */ /* 0x000fe200078e0205 */
[----:B------:R-:W-:Y:S01]  /*7470*/  SHF.L.U32 R3, R9, 0x1f, RZ ;  /* 0x0000001f09037819 */ /* 0x000fe200000006ff */
[----:B0-----:R-:W-:Y:S06]  /*7480*/  @!P0 BRA `(.L_x_132) ;  /* 0x0000000400708947 */ /* 0x001fec0003800000 */
.L_x_147:
[----:B------:R-:W1:Y:S01]  /*7490*/  SYNCS.PHASECHK.TRANS64.TRYWAIT P0, [R6+URZ], R3 ;  /* 0x00000003060075a7 */ /* 0x000e62000800017f */
[----:B------:R-:W-:-:S05]  /*74a0*/  VIADD R0, R0, 0x1 ;  /* 0x0000000100007836 */ /* 0x000fca0000000000 */
[----:B------:R-:W-:-:S04]  /*74b0*/  ISETP.NE.AND P1, PT, R0, 0x8, PT ;  /* 0x000000080000780c */ /* 0x000fc80003f25270 */
[----:B------:R-:W-:Y:S02]  /*74c0*/  SEL R2, RZ, 0x1, P1 ;  /* 0x00000001ff027807 */ /* 0x000fe40000800000 */
[----:B------:R-:W-:Y:S02]  /*74d0*/  SEL R0, R0, RZ, P1 ;  /* 0x000000ff00007207 */ /* 0x000fe40000800000 */
[----:B------:R-:W-:-:S03]  /*74e0*/  LOP3.LUT R9, R9, R2, RZ, 0x3c, !PT ;  /* 0x0000000209097212 */ /* 0x000fc600078e3cff */
[----:B0-----:R-:W-:Y:S01]  /*74f0*/  IMAD R7, R0, 0x8, R5 ;  /* 0x0000000800077824 */ /* 0x001fe200078e0205 */
[----:B------:R-:W-:Y:S01]  /*7500*/  SHF.L.U32 R4, R9, 0x1f, RZ ;  /* 0x0000001f09047819 */ /* 0x000fe200000006ff */
[----:B-1----:R-:W-:Y:S06]  /*7510*/  @!P0 BRA `(.L_x_133) ;  /* 0x0000000400608947 */ /* 0x002fec0003800000 */
.L_x_148:
        /* <DEDUP_REMOVED lines=9> */
.L_x_149:
        /* <DEDUP_REMOVED lines=9> */
.L_x_150:
        /* <DEDUP_REMOVED lines=9> */
.L_x_151:
        /* <DEDUP_REMOVED lines=9> */
.L_x_152:
[----:B------:R-:W1:Y:S01]  /*7760*/  SYNCS.PHASECHK.TRANS64.TRYWAIT P0, [R7+URZ], R4 ;  /* 0x00000004070075a7 */ /* 0x000e62000800017f */
[----:B------:R-:W-:-:S05]  /*7770*/  VIADD R0, R0, 0x1 ;  /* 0x0000000100007836 */ /* 0x000fca0000000000 */
[----:B------:R-:W-:-:S04]  /*7780*/  ISETP.NE.AND P1, PT, R0, 0x8, PT ;  /* 0x000000080000780c */ /* 0x000fc80003f25270 */
[----:B------:R-:W-:Y:S02]  /*7790*/  SEL R2, RZ, 0x1, P1 ;  /* 0x00000001ff027807 */ /* 0x000fe40000800000 */
[----:B------:R-:W-:Y:S02]  /*77a0*/  SEL R0, R0, RZ, P1 ;  /* 0x000000ff00007207 */ /* 0x000fe40000800000 */
[----:B------:R-:W-:Y:S01]  /*77b0*/  LOP3.LUT R2, R9, R2, RZ, 0x3c, !PT ;  /* 0x0000000209027212 */ /* 0x000fe200078e3cff */
[----:B-1----:R-:W-:Y:S06]  /*77c0*/  @!P0 BRA `(.L_x_138) ;  /* 0x0000000400188947 */ /* 0x002fec0003800000 */
.L_x_153:
[----:B------:R-:W-:Y:S01]  /*77d0*/  IMAD R5, R0, 0x8, R5 ;  /* 0x0000000800057824 */ /* 0x000fe200078e0205 */
[----:B------:R-:W-:-:S07]  /*77e0*/  SHF.L.U32 R0, R2, 0x1f, RZ ;  /* 0x0000001f02007819 */ /* 0x000fce00000006ff */
.L_x_139:
[----:B--2---:R2:W3:Y:S02]  /*77f0*/  SYNCS.PHASECHK.TRANS64.TRYWAIT P0, [R5+URZ], R0 ;  /* 0x00000000050075a7 */ /* 0x0044e4000800017f */
[----:B---3--:R-:W-:Y:S05]  /*7800*/  @!P0 NANOSLEEP.SYNCS 0x989680 ;  /* 0x009896800000895d */ /* 0x008fea0003900000 */
[----:B------:R-:W3:Y:S02]  /*7810*/  @!P0 SYNCS.PHASECHK.TRANS64 P0, [R5+URZ], R0 ;  /* 0x00000000050085a7 */ /* 0x000ee4000800007f */
[----:B---3--:R-:W-:Y:S05]  /*7820*/  @!P0 BRA `(.L_x_139) ;  /* 0xfffffffc00f08947 */ /* 0x008fea000383ffff */
.L_x_130:
[----:B------:R-:W-:Y:S05]  /*7830*/  BSYNC B0 ;  /* 0x0000000000007941 */ /* 0x000fea0003800000 */
.L_x_129:
[----:B------:R-:W-:Y:S05]  /*7840*/  EXIT ;  /* 0x000000000000794d */ /* 0x000fea0003800000 */
.L_x_18:
[----:B---3--:R3:W4:Y:S02]  /*7850*/  SYNCS.PHASECHK.TRANS64.TRYWAIT P1, [R3+URZ], R0 ;  /* 0x00000000030075a7 */ /* 0x008724000802017f */
[----:B----4-:R-:W-:Y:S05]  /*7860*/  @!P1 NANOSLEEP.SYNCS 0x989680 ;  /* 0x009896800000995d */ /* 0x010fea0003900000 */
[----:B------:R-:W4:Y:S02]  /*7870*/  @!P1 SYNCS.PHASECHK.TRANS64 P1, [R3+URZ], R0 ;  /* 0x00000000030095a7 */ /* 0x000f24000802007f */
[----:B----4-:R-:W-:Y:S05]  /*7880*/  @!P1 BRA `(.L_x_18) ;  /* 0xfffffffc00f09947 */ /* 0x010fea000383ffff */
[----:B------:R-:W-:Y:S05]  /*7890*/  BRA `(.L_x_17) ;  /* 0xffffff9800887947 */ /* 0x000fea000383ffff */
.L_x_23:
[----:B-1----:R-:W-:-:S04]  /*78a0*/  IMAD.U32 R5, RZ, RZ, UR8 ;  /* 0x00000008ff057e24 */ /* 0x002fc8000f8e00ff */
[----:B------:R1:W2:Y:S03]  /*78b0*/  SYNCS.PHASECHK.TRANS64.TRYWAIT P1, [R5+URZ], R4 ;  /* 0x00000004050075a7 */ /* 0x0002a6000802017f */
[----:B--2---:R-:W-:Y:S05]  /*78c0*/  @!P1 NANOSLEEP.SYNCS 0x989680 ;  /* 0x009896800000995d */ /* 0x004fea0003900000 */
[----:B------:R-:W2:Y:S02]  /*78d0*/  @!P1 SYNCS.PHASECHK.TRANS64 P1, [R5+URZ], R4 ;  /* 0x00000004050095a7 */ /* 0x000ea4000802007f */
[----:B--2---:R-:W-:Y:S05]  /*78e0*/  @!P1 BRA `(.L_x_23) ;  /* 0xfffffffc00ec9947 */ /* 0x004fea000383ffff */
[----:B------:R-:W-:Y:S05]  /*78f0*/  BRA `(.L_x_22) ;  /* 0xffffff9c00887947 */ /* 0x000fea000383ffff */
.L_x_116:
[----:B------:R-:W-:Y:S01]  /*7900*/  BSSY B1, `(.L_x_140) ;  /* 0x0000006000017945 */ /* 0x000fe20003800000 */
[----:B------:R-:W-:-:S07]  /*7910*/  IMAD.MOV.U32 R15, RZ, RZ, -0x1 ;  /* 0xffffffffff0f7424 */ /* 0x000fce00078e00ff */
[----:B------:R-:W-:Y:S05]  /*7920*/  WARPSYNC.COLLECTIVE R15, `(.L_x_141) ;  /* 0x000000000f0c7348 */ /* 0x000fea0003c00000 */
[----:B------:R-:W-:Y:S02]  /*7930*/  ELECT P6, UR62, PT ;  /* 0x00000000003e782f */ /* 0x000fe400038c0000 */
[----:B------:R-:W-:Y:S01]  /*7940*/  MOV R14, UR62 ;  /* 0x0000003e000e7c02 */ /* 0x000fe20008000f00 */
[----:B------:R-:W-:Y:S10]  /*7950*/  ENDCOLLECTIVE ;  /* 0x000000000000791b */ /* 0x000ff40003800000 */
.L_x_141:
[----:B------:R-:W-:Y:S05]  /*7960*/  BSYNC B1 ;  /* 0x0000000000017941 */ /* 0x000fea0003800000 */
.L_x_140:
[----:B------:R-:W-:Y:S05]  /*7970*/  BRA `(.L_x_142) ;  /* 0xffffffec00b47947 */ /* 0x000fea000383ffff */
.L_x_119:
[----:B0-----:R0:W1:Y:S02]  /*7980*/  SYNCS.PHASECHK.TRANS64.TRYWAIT P1, [R12+URZ+0x40], R7 ;  /* 0x000040070c0075a7 */ /* 0x001064000802017f */
[----:B-1----:R-:W-:Y:S05]  /*7990*/  @!P1 NANOSLEEP.SYNCS 0x989680 ;  /* 0x009896800000995d */ /* 0x002fea0003900000 */
[----:B------:R-:W1:Y:S02]  /*79a0*/  @!P1 SYNCS.PHASECHK.TRANS64 P1, [R12+URZ+0x40], R7 ;  /* 0x000040070c0095a7 */ /* 0x000e64000802007f */
[----:B-1----:R-:W-:Y:S05]  /*79b0*/  @!P1 BRA `(.L_x_119) ;  /* 0xfffffffc00f09947 */ /* 0x002fea000383ffff */
[----:B------:R-:W-:Y:S05]  /*79c0*/  BRA `(.L_x_143) ;  /* 0xffffffec00e87947 */ /* 0x000fea000383ffff */
.L_x_128:
[----:B------:R-:W-:Y:S01]  /*79d0*/  BSSY B0, `(.L_x_144) ;  /* 0x0000006000007945 */ /* 0x000fe20003800000 */
[----:B------:R-:W-:-:S07]  /*79e0*/  IMAD.MOV.U32 R15, RZ, RZ, -0x1 ;  /* 0xffffffffff0f7424 */ /* 0x000fce00078e00ff */
[----:B------:R-:W-:Y:S05]  /*79f0*/  WARPSYNC.COLLECTIVE R15, `(.L_x_145) ;  /* 0x000000000f0c7348 */ /* 0x000fea0003c00000 */
[----:B------:R-:W-:Y:S02]  /*7a00*/  ELECT P6, UR62, PT ;  /* 0x00000000003e782f */ /* 0x000fe400038c0000 */
[----:B------:R-:W-:Y:S01]  /*7a10*/  MOV R14, UR62 ;  /* 0x0000003e000e7c02 */ /* 0x000fe20008000f00 */
[----:B------:R-:W-:Y:S10]  /*7a20*/  ENDCOLLECTIVE ;  /* 0x000000000000791b */ /* 0x000ff40003800000 */
.L_x_145:
[----:B------:R-:W-:Y:S05]  /*7a30*/  BSYNC B0 ;  /* 0x0000000000007941 */ /* 0x000fea0003800000 */
.L_x_144:
[----:B------:R-:W-:Y:S05]  /*7a40*/  BRA `(.L_x_146) ;  /* 0xfffffff8003c7947 */ /* 0x000fea000383ffff */
.L_x_132:
[----:B0-----:R0:W1:Y:S02]  /*7a50*/  SYNCS.PHASECHK.TRANS64.TRYWAIT P0, [R7+URZ], R4 ;  /* 0x00000004070075a7 */ /* 0x001064000800017f */
[----:B-1----:R-:W-:Y:S05]  /*7a60*/  @!P0 NANOSLEEP.SYNCS 0x989680 ;  /* 0x009896800000895d */ /* 0x002fea0003900000 */
[----:B------:R-:W1:Y:S02]  /*7a70*/  @!P0 SYNCS.PHASECHK.TRANS64 P0, [R7+URZ], R4 ;  /* 0x00000004070085a7 */ /* 0x000e64000800007f */
[----:B-1----:R-:W-:Y:S05]  /*7a80*/  @!P0 BRA `(.L_x_132) ;  /* 0xfffffffc00f08947 */ /* 0x002fea000383ffff */
[----:B------:R-:W-:Y:S05]  /*7a90*/  BRA `(.L_x_147) ;  /* 0xfffffff8007c7947 */ /* 0x000fea000383ffff */
.L_x_133:
[----:B0-----:R0:W1:Y:S02]  /*7aa0*/  SYNCS.PHASECHK.TRANS64.TRYWAIT P0, [R6+URZ], R3 ;  /* 0x00000003060075a7 */ /* 0x001064000800017f */
[----:B-1----:R-:W-:Y:S05]  /*7ab0*/  @!P0 NANOSLEEP.SYNCS 0x989680 ;  /* 0x009896800000895d */ /* 0x002fea0003900000 */
[----:B------:R-:W1:Y:S02]  /*7ac0*/  @!P0 SYNCS.PHASECHK.TRANS64 P0, [R6+URZ], R3 ;  /* 0x00000003060085a7 */ /* 0x000e64000800007f */
[----:B-1----:R-:W-:Y:S05]  /*7ad0*/  @!P0 BRA `(.L_x_133) ;  /* 0xfffffffc00f08947 */ /* 0x002fea000383ffff */
[----:B------:R-:W-:Y:S05]  /*7ae0*/  BRA `(.L_x_148) ;  /* 0xfffffff8008c7947 */ /* 0x000fea000383ffff */
.L_x_134:
[----:B0-----:R0:W1:Y:S02]  /*7af0*/  SYNCS.PHASECHK.TRANS64.TRYWAIT P0, [R7+URZ], R4 ;  /* 0x00000004070075a7 */ /* 0x001064000800017f */
[----:B-1----:R-:W-:Y:S05]  /*7b00*/  @!P0 NANOSLEEP.SYNCS 0x989680 ;  /* 0x009896800000895d */ /* 0x002fea0003900000 */
[----:B------:R-:W1:Y:S02]  /*7b10*/  @!P0 SYNCS.PHASECHK.TRANS64 P0, [R7+URZ], R4 ;  /* 0x00000004070085a7 */ /* 0x000e64000800007f */
[----:B-1----:R-:W-:Y:S05]  /*7b20*/  @!P0 BRA `(.L_x_134) ;  /* 0xfffffffc00f08947 */ /* 0x002fea000383ffff */
[----:B------:R-:W-:Y:S05]  /*7b30*/  BRA `(.L_x_149) ;  /* 0xfffffff8009c7947 */ /* 0x000fea000383ffff */
.L_x_135:
[----:B0-----:R0:W1:Y:S02]  /*7b40*/  SYNCS.PHASECHK.TRANS64.TRYWAIT P0, [R6+URZ], R3 ;  /* 0x00000003060075a7 */ /* 0x001064000800017f */
[----:B-1----:R-:W-:Y:S05]  /*7b50*/  @!P0 NANOSLEEP.SYNCS 0x989680 ;  /* 0x009896800000895d */ /* 0x002fea0003900000 */
[----:B------:R-:W1:Y:S02]  /*7b60*/  @!P0 SYNCS.PHASECHK.TRANS64 P0, [R6+URZ], R3 ;  /* 0x00000003060085a7 */ /* 0x000e64000800007f */
[----:B-1----:R-:W-:Y:S05]  /*7b70*/  @!P0 BRA `(.L_x_135) ;  /* 0xfffffffc00f08947 */ /* 0x002fea000383ffff */
[----:B------:R-:W-:Y:S05]  /*7b80*/  BRA `(.L_x_150) ;  /* 0xfffffff800ac7947 */ /* 0x000fea000383ffff */
.L_x_136:
[----:B0-----:R0:W1:Y:S02]  /*7b90*/  SYNCS.PHASECHK.TRANS64.TRYWAIT P0, [R7+URZ], R4 ;  /* 0x00000004070075a7 */ /* 0x001064000800017f */
[----:B-1----:R-:W-:Y:S05]  /*7ba0*/  @!P0 NANOSLEEP.SYNCS 0x989680 ;  /* 0x009896800000895d */ /* 0x002fea0003900000 */
[----:B------:R-:W1:Y:S02]  /*7bb0*/  @!P0 SYNCS.PHASECHK.TRANS64 P0, [R7+URZ], R4 ;  /* 0x00000004070085a7 */ /* 0x000e64000800007f */
[----:B-1----:R-:W-:Y:S05]  /*7bc0*/  @!P0 BRA `(.L_x_136) ;  /* 0xfffffffc00f08947 */ /* 0x002fea000383ffff */
[----:B------:R-:W-:Y:S05]  /*7bd0*/  BRA `(.L_x_151) ;  /* 0xfffffff800bc7947 */ /* 0x000fea000383ffff */
.L_x_137:
[----:B0-----:R0:W1:Y:S02]  /*7be0*/  SYNCS.PHASECHK.TRANS64.TRYWAIT P0, [R6+URZ], R3 ;  /* 0x00000003060075a7 */ /* 0x001064000800017f */
[----:B-1----:R-:W-:Y:S05]  /*7bf0*/  @!P0 NANOSLEEP.SYNCS 0x989680 ;  /* 0x009896800000895d */ /* 0x002fea0003900000 */
[----:B------:R-:W1:Y:S02]  /*7c00*/  @!P0 SYNCS.PHASECHK.TRANS64 P0, [R6+URZ], R3 ;  /* 0x00000003060085a7 */ /* 0x000e64000800007f */
[----:B-1----:R-:W-:Y:S05]  /*7c10*/  @!P0 BRA `(.L_x_137) ;  /* 0xfffffffc00f08947 */ /* 0x002fea000383ffff */
[----:B------:R-:W-:Y:S05]  /*7c20*/  BRA `(.L_x_152) ;  /* 0xfffffff800cc7947 */ /* 0x000fea000383ffff */
.L_x_138:
[----:B-1----:R1:W2:Y:S02]  /*7c30*/  SYNCS.PHASECHK.TRANS64.TRYWAIT P0, [R7+URZ], R4 ;  /* 0x00000004070075a7 */ /* 0x0022a4000800017f */
[----:B--2---:R-:W-:Y:S05]  /*7c40*/  @!P0 NANOSLEEP.SYNCS 0x989680 ;  /* 0x009896800000895d */ /* 0x004fea0003900000 */
[----:B------:R-:W2:Y:S02]  /*7c50*/  @!P0 SYNCS.PHASECHK.TRANS64 P0, [R7+URZ], R4 ;  /* 0x00000004070085a7 */ /* 0x000ea4000800007f */
[----:B--2---:R-:W-:Y:S05]  /*7c60*/  @!P0 BRA `(.L_x_138) ;  /* 0xfffffffc00f08947 */ /* 0x004fea000383ffff */
[----:B------:R-:W-:Y:S05]  /*7c70*/  BRA `(.L_x_153) ;  /* 0xfffffff800d47947 */ /* 0x000fea000383ffff */
.L_x_154:
[----:B------:R-:W-:-:S00]  /*7c80*/  BRA `(.L_x_154) ;  /* 0xfffffffc00fc7947 */ /* 0x000fc0000383ffff */
[----:B------:R-:W-:-:S00]  /*7c90*/  NOP ;  /* 0x0000000000007918 */ /* 0x000fc00000000000 */
        /* <DEDUP_REMOVED lines=14> */
.L_x_155:


//--------------------- .nv.global.init           --------------------------
	.section	.nv.global.init,"aw",@progbits
.nv.global.init:
	.type		$str$22,@object
	.size		$str$22,($str$23 - $str$22)
$str$22:
        /*0000*/ 	.byte	0x6b, 0x5f, 0x74, 0x69, 0x6c, 0x65, 0x5f, 0x63, 0x6f, 0x75, 0x6e, 0x74, 0x20, 0x3e, 0x3d, 0x20
        /*0010*/ 	.byte	0x31, 0x00
	.type		$str$23,@object
	.size		$str$23,(__unnamed_1 - $str$23)
$str$23:
        /*0012*/ 	.byte	0x2f, 0x74, 0x6d, 0x70, 0x2f, 0x63, 0x75, 0x74, 0x6c, 0x61, 0x73, 0x73, 0x5f, 0x73, 0x77, 0x65
        /*0022*/ 	.byte	0x65, 0x70, 0x5f, 0x73, 0x72, 0x63, 0x2f, 0x69, 0x6e, 0x63, 0x6c, 0x75, 0x64, 0x65, 0x2f, 0x63
        /*0032*/ 	.byte	0x75, 0x74, 0x6c, 0x61, 0x73, 0x73, 0x2f, 0x67, 0x65, 0x6d, 0x6d, 0x2f, 0x63, 0x6f, 0x6c, 0x6c
        /*0042*/ 	.byte	0x65, 0x63, 0x74, 0x69, 0x76, 0x65, 0x2f, 0x73, 0x6d, 0x39, 0x30, 0x5f, 0x6d, 0x6d, 0x61, 0x5f
        /*0052*/ 	.byte	0x74, 0x6d, 0x61, 0x5f, 0x67, 0x6d, 0x6d, 0x61, 0x5f, 0x73, 0x73, 0x5f, 0x77, 0x61, 0x72, 0x70
        /*0062*/ 	.byte	0x73, 0x70, 0x65, 0x63, 0x69, 0x61, 0x6c, 0x69, 0x7a, 0x65, 0x64, 0x2e, 0x68, 0x70, 0x70, 0x00
	.type		__unnamed_1,@object
	.size		__unnamed_1,(.L_0 - __unnamed_1)
__unnamed_1:
        /*0072*/ 	.byte	0x76, 0x6f, 0x69, 0x64, 0x20, 0x63, 0x75, 0x74, 0x6c, 0x61, 0x73, 0x73, 0x3a, 0x3a, 0x67, 0x65
        /* <DEDUP_REMOVED lines=179> */
        /*0bb2*/ 	.byte	0x64, 0x65, 0x6e, 0x74, 0x69, 0x74, 0x79, 0x5d, 0x00
.L_0:


//--------------------- .nv.shared._ZN7cutlass13device_kernelINS_4gemm6kernel13GemmUniversalIN4cute5tupleIJiiiiEEENS1_10collective13CollectiveMmaINS1_34MainloopSm90TmaGmmaWarpSpecializedILi8ENS5_IJNS4_1CILi1EEESB_SB_EEENS1_35KernelTmaWarpSpecializedCooperativeEEENS5_IJNSA_ILi384EEENSA_ILi32EEESG_EEENS_6half_tENS5_IJlSB_lEEESI_SJ_NS4_8TiledMMAINS4_8MMA_AtomIJNS4_4SM904GMMA25MMA_64x32x16_F32F16F16_SSILNSN_5MajorE0ELSP_0ELNSN_7ScaleInE1ELSQ_1EEEEEENS4_6LayoutINS5_IJNSA_ILi2EEESB_SB_EEENS5_IJSB_NSA_ILi0EEESW_EEEEENS5_IJNS4_10UnderscoreESZ_SZ_EEEEENS4_13SM90_TMA_LOADENS4_14ComposedLayoutINS4_7SwizzleILi2ELi4ELi3EEENS4_18smem_ptr_flag_bitsILi16EEENST_INS5_IJNSA_ILi8EEESG_EEENS5_IJSG_SB_EEEEEEEvNS4_8identityES12_S1C_vS1D_EENS_8epilogue10collective6detail29Sm90TmaWarpSpecializedAdapterINS1G_15DefaultEpilogueISI_SJ_SJ_NS1F_6thread17LinearCombinationISI_Li1EffLNS1K_9ScaleType4KindE0ELNS_15FloatRoundStyleE2ESI_EENS1_15EpilogueDefaultEEEEEvvEEEEvNT_6ParamsE --------------------------
	.section	.nv.shared._ZN7cutlass13device_kernelINS_4gemm6kernel13GemmUniversalIN4cute5tupleIJiiiiEEENS1_10collective13CollectiveMmaINS1_34MainloopSm90TmaGmmaWarpSpecializedILi8ENS5_IJNS4_1CILi1EEESB_SB_EEENS1_35KernelTmaWarpSpecializedCooperativeEEENS5_IJNSA_ILi384EEENSA_ILi32EEESG_EEENS_6half_tENS5_IJlSB_lEEESI_SJ_NS4_8TiledMMAINS4_8MMA_AtomIJNS4_4SM904GMMA25MMA_64x32x16_F32F16F16_SSILNSN_5MajorE0ELSP_0ELNSN_7ScaleInE1ELSQ_1EEEEEENS4_6LayoutINS5_IJNSA_ILi2EEESB_SB_EEENS5_IJSB_NSA_ILi0EEESW_EEEEENS5_IJNS4_10UnderscoreESZ_SZ_EEEEENS4_13SM90_TMA_LOADENS4_14ComposedLayoutINS4_7SwizzleILi2ELi4ELi3EEENS4_18smem_ptr_flag_bitsILi16EEENST_INS5_IJNSA_ILi8EEESG_EEENS5_IJSG_SB_EEEEEEEvNS4_8identityES12_S1C_vS1D_EENS_8epilogue10collective6detail29Sm90TmaWarpSpecializedAdapterINS1G_15DefaultEpilogueISI_SJ_SJ_NS1F_6thread17LinearCombinationISI_Li1EffLNS1K_9ScaleType4KindE0ELNS_15FloatRoundStyleE2ESI_EENS1_15EpilogueDefaultEEEEEvvEEEEvNT_6ParamsE,"aw",@nobits
	.sectionflags	@""
	.align	16
	.zero		1024


//--------------------- .nv.shared.reserved.0     --------------------------
	.section	.nv.shared.reserved.0,"aw",@nobits
	.weak		__nv_reservedSMEM_offset_0_alias
	.size		__nv_reservedSMEM_offset_0_alias, 0, 0
	.other		__nv_reservedSMEM_offset_0_alias,@"STO_CUDA_RESERVED_SHARED STV_DEFAULT"
__nv_reservedSMEM_offset_0_alias:
	.zero		0


//--------------------- .nv.global                --------------------------
	.section	.nv.global,"aw",@nobits
.nv.global:
	.type		_ZN39_INTERNAL_1a1033e9_4_k_cu_ab0d6f21_97914cute1_E,@object
	.size		_ZN39_INTERNAL_1a1033e9_4_k_cu_ab0d6f21_97914cute1_E,(_ZN39_INTERNAL_1a1033e9_4_k_cu_ab0d6f21_97914cuda3std3__45__cpo6cbeginE - _ZN39_INTERNAL_1a1033e9_4_k_cu_ab0d6f21_97914cute1_E)
_ZN39_INTERNAL_1a1033e9_4_k_cu_ab0d6f21_97914cute1_E:
	.zero		1
	.type		_ZN39_INTERNAL_1a1033e9_4_k_cu_ab0d6f21_97914cuda3std3__45__cpo6cbeginE,@object
	.size		_ZN39_INTERNAL_1a1033e9_4_k_cu_ab0d6f21_97914cuda3std3__45__cpo6cbeginE,(_ZN39_INTERNAL_1a1033e9_4_k_cu_ab0d6f21_97914cuda3std3__48in_placeE - _ZN39_INTERNAL_1a1033e9_4_k_cu_ab0d6f21_97914cuda3std3__45__cpo6cbeginE)
_ZN39_INTERNAL_1a1033e9_4_k_cu_ab0d6f21_97914cuda3std3__45__cpo6cbeginE:
	.zero		1
	.type		_ZN39_INTERNAL_1a1033e9_4_k_cu_ab0d6f21_97914cuda3std3__48in_placeE,@object
	.size		_ZN39_INTERNAL_1a1033e9_4_k_cu_ab0d6f21_97914cuda3std3__48in_placeE,(_ZN39_INTERNAL_1a1033e9_4_k_cu_ab0d6f21_97914cuda3std6ranges3__45__cpo9iter_moveE - _ZN39_INTERNAL_1a1033e9_4_k_cu_ab0d6f21_97914cuda3std3__48in_placeE)
_ZN39_INTERNAL_1a1033e9_4_k_cu_ab0d6f21_97914cuda3std3__48in_placeE:
	.zero		1
	.type		_ZN39_INTERNAL_1a1033e9_4_k_cu_ab0d6f21_97914cuda3std6ranges3__45__cpo9iter_moveE,@object
	.size		_ZN39_INTERNAL_1a1033e9_4_k_cu_ab0d6f21_97914cuda3std6ranges3__45__cpo9iter_moveE,(_ZN39_INTERNAL_1a1033e9_4_k_cu_ab0d6f21_97914cuda3std3__45__cpo5beginE - _ZN39_INTERNAL_1a1033e9_4_k_cu_ab0d6f21_97914cuda3std6ranges3__45__cpo9iter_moveE)
_ZN39_INTERNAL_1a1033e9_4_k_cu_ab0d6f21_97914cuda3std6ranges3__45__cpo9iter_moveE:
	.zero		1
	.type		_ZN39_INTERNAL_1a1033e9_4_k_cu_ab0d6f21_97914cuda3std3__45__cpo5beginE,@object
	.size		_ZN39_INTERNAL_1a1033e9_4_k_cu_ab0d6f21_97914cuda3std3__45__cpo5beginE,(_ZN39_INTERNAL_1a1033e9_4_k_cu_ab0d6f21_97914cuda3std3__441_GLOBAL__N__1a1033e9_4_k_cu_ab0d6f21_97916ignoreE - _ZN39_INTERNAL_1a1033e9_4_k_cu_ab0d6f21_97914cuda3std3__45__cpo5beginE)
_ZN39_INTERNAL_1a1033e9_4_k_cu_ab0d6f21_97914cuda3std3__45__cpo5beginE:
	.zero		1
	.type		_ZN39_INTERNAL_1a1033e9_4_k_cu_ab0d6f21_97914cuda3std3__441_GLOBAL__N__1a1033e9_4_k_cu_ab0d6f21_97916ignoreE,@object
	.size		_ZN39_INTERNAL_1a1033e9_4_k_cu_ab0d6f21_97914cuda3std3__441_GLOBAL__N__1a1033e9_4_k_cu_ab0d6f21_97916ignoreE,(_ZN39_INTERNAL_1a1033e9_4_k_cu_ab0d6f21_97914cute7productE - _ZN39_INTERNAL_1a1033e9_4_k_cu_ab0d6f21_97914cuda3std3__441_GLOBAL__N__1a1033e9_4_k_cu_ab0d6f21_97916ignoreE)
_ZN39_INTERNAL_1a1033e9_4_k_cu_ab0d6f21_97914cuda3std3__441_GLOBAL__N__1a1033e9_4_k_cu_ab0d6f21_97916ignoreE:
	.zero		1
	.type		_ZN39_INTERNAL_1a1033e9_4_k_cu_ab0d6f21_97914cute7productE,@object
	.size		_ZN39_INTERNAL_1a1033e9_4_k_cu_ab0d6f21_97914cute7productE,(_ZN39_INTERNAL_1a1033e9_4_k_cu_ab0d6f21_97914cuda3std3__45__cpo3endE - _ZN39_INTERNAL_1a1033e9_4_k_cu_ab0d6f21_97914cute7productE)
_ZN39_INTERNAL_1a1033e9_4_k_cu_ab0d6f21_97914cute7productE:
	.zero		1
	.type		_ZN39_INTERNAL_1a1033e9_4_k_cu_ab0d6f21_97914cuda3std3__45__cpo3endE,@object
	.size		_ZN39_INTERNAL_1a1033e9_4_k_cu_ab0d6f21_97914cuda3std3__45__cpo3endE,(_ZN39_INTERNAL_1a1033e9_4_k_cu_ab0d6f21_97914cuda3std3__419piecewise_constructE - _ZN39_INTERNAL_1a1033e9_4_k_cu_ab0d6f21_97914cuda3std3__45__cpo3endE)
_ZN39_INTERNAL_1a1033e9_4_k_cu_ab0d6f21_97914cuda3std3__45__cpo3endE:
	.zero		1
	.type		_ZN39_INTERNAL_1a1033e9_4_k_cu_ab0d6f21_97914cuda3std3__419piecewise_constructE,@object
	.size		_ZN39_INTERNAL_1a1033e9_4_k_cu_ab0d6f21_97914cuda3std3__419piecewise_constructE,(_ZN39_INTERNAL_1a1033e9_4_k_cu_ab0d6f21_97914cuda3std3__45__cpo4cendE - _ZN39_INTERNAL_1a1033e9_4_k_cu_ab0d6f21_97914cuda3std3__419piecewise_constructE)
_ZN39_INTERNAL_1a1033e9_4_k_cu_ab0d6f21_97914cuda3std3__419piecewise_constructE:
	.zero		1
	.type		_ZN39_INTERNAL_1a1033e9_4_k_cu_ab0d6f21_97914cuda3std3__45__cpo4cendE,@object
	.size		_ZN39_INTERNAL_1a1033e9_4_k_cu_ab0d6f21_97914cuda3std3__45__cpo4cendE,(_ZN39_INTERNAL_1a1033e9_4_k_cu_ab0d6f21_97914cuda3std6ranges3__45__cpo4swapE - _ZN39_INTERNAL_1a1033e9_4_k_cu_ab0d6f21_97914cuda3std3__45__cpo4cendE)
_ZN39_INTERNAL_1a1033e9_4_k_cu_ab0d6f21_97914cuda3std3__45__cpo4cendE:
	.zero		1
	.type		_ZN39_INTERNAL_1a1033e9_4_k_cu_ab0d6f21_97914cuda3std6ranges3__45__cpo4swapE,@object
	.size		_ZN39_INTERNAL_1a1033e9_4_k_cu_ab0d6f21_97914cuda3std6ranges3__45__cpo4swapE,(.L_8 - _ZN39_INTERNAL_1a1033e9_4_k_cu_ab0d6f21_97914cuda3std6ranges3__45__cpo4swapE)
_ZN39_INTERNAL_1a1033e9_4_k_cu_ab0d6f21_97914cuda3std6ranges3__45__cpo4swapE:
	.zero		1
.L_8:


//--------------------- .nv.constant0._ZN7cutlass13device_kernelINS_4gemm6kernel13GemmUniversalIN4cute5tupleIJiiiiEEENS1_10collective13CollectiveMmaINS1_34MainloopSm90TmaGmmaWarpSpecializedILi8ENS5_IJNS4_1CILi1EEESB_SB_EEENS1_35KernelTmaWarpSpecializedCooperativeEEENS5_IJNSA_ILi384EEENSA_ILi32EEESG_EEENS_6half_tENS5_IJlSB_lEEESI_SJ_NS4_8TiledMMAINS4_8MMA_AtomIJNS4_4SM904GMMA25MMA_64x32x16_F32F16F16_SSILNSN_5MajorE0ELSP_0ELNSN_7ScaleInE1ELSQ_1EEEEEENS4_6LayoutINS5_IJNSA_ILi2EEESB_SB_EEENS5_IJSB_NSA_ILi0EEESW_EEEEENS5_IJNS4_10UnderscoreESZ_SZ_EEEEENS4_13SM90_TMA_LOADENS4_14ComposedLayoutINS4_7SwizzleILi2ELi4ELi3EEENS4_18smem_ptr_flag_bitsILi16EEENST_INS5_IJNSA_ILi8EEESG_EEENS5_IJSG_SB_EEEEEEEvNS4_8identityES12_S1C_vS1D_EENS_8epilogue10collective6detail29Sm90TmaWarpSpecializedAdapterINS1G_15DefaultEpilogueISI_SJ_SJ_NS1F_6thread17LinearCombinationISI_Li1EffLNS1K_9ScaleType4KindE0ELNS_15FloatRoundStyleE2ESI_EENS1_15EpilogueDefaultEEEEEvvEEEEvNT_6ParamsE --------------------------
	.section	.nv.constant0._ZN7cutlass13device_kernelINS_4gemm6kernel13GemmUniversalIN4cute5tupleIJiiiiEEENS1_10collective13CollectiveMmaINS1_34MainloopSm90TmaGmmaWarpSpecializedILi8ENS5_IJNS4_1CILi1EEESB_SB_EEENS1_35KernelTmaWarpSpecializedCooperativeEEENS5_IJNSA_ILi384EEENSA_ILi32EEESG_EEENS_6half_tENS5_IJlSB_lEEESI_SJ_NS4_8TiledMMAINS4_8MMA_AtomIJNS4_4SM904GMMA25MMA_64x32x16_F32F16F16_SSILNSN_5MajorE0ELSP_0ELNSN_7ScaleInE1ELSQ_1EEEEEENS4_6LayoutINS5_IJNSA_ILi2EEESB_SB_EEENS5_IJSB_NSA_ILi0EEESW_EEEEENS5_IJNS4_10UnderscoreESZ_SZ_EEEEENS4_13SM90_TMA_LOADENS4_14ComposedLayoutINS4_7SwizzleILi2ELi4ELi3EEENS4_18smem_ptr_flag_bitsILi16EEENST_INS5_IJNSA_ILi8EEESG_EEENS5_IJSG_SB_EEEEEEEvNS4_8identityES12_S1C_vS1D_EENS_8epilogue10collective6detail29Sm90TmaWarpSpecializedAdapterINS1G_15DefaultEpilogueISI_SJ_SJ_NS1F_6thread17LinearCombinationISI_Li1EffLNS1K_9ScaleType4KindE0ELNS_15FloatRoundStyleE2ESI_EENS1_15EpilogueDefaultEEEEEvvEEEEvNT_6ParamsE,"a",@progbits
	.sectionflags	@""
	.align	4
.nv.constant0._ZN7cutlass13device_kernelINS_4gemm6kernel13GemmUniversalIN4cute5tupleIJiiiiEEENS1_10collective13CollectiveMmaINS1_34MainloopSm90TmaGmmaWarpSpecializedILi8ENS5_IJNS4_1CILi1EEESB_SB_EEENS1_35KernelTmaWarpSpecializedCooperativeEEENS5_IJNSA_ILi384EEENSA_ILi32EEESG_EEENS_6half_tENS5_IJlSB_lEEESI_SJ_NS4_8TiledMMAINS4_8MMA_AtomIJNS4_4SM904GMMA25MMA_64x32x16_F32F16F16_SSILNSN_5MajorE0ELSP_0ELNSN_7ScaleInE1ELSQ_1EEEEEENS4_6LayoutINS5_IJNSA_ILi2EEESB_SB_EEENS5_IJSB_NSA_ILi0EEESW_EEEEENS5_IJNS4_10UnderscoreESZ_SZ_EEEEENS4_13SM90_TMA_LOADENS4_14ComposedLayoutINS4_7SwizzleILi2ELi4ELi3EEENS4_18smem_ptr_flag_bitsILi16EEENST_INS5_IJNSA_ILi8EEESG_EEENS5_IJSG_SB_EEEEEEEvNS4_8identityES12_S1C_vS1D_EENS_8epilogue10collective6detail29Sm90TmaWarpSpecializedAdapterINS1G_15DefaultEpilogueISI_SJ_SJ_NS1F_6thread17LinearCombinationISI_Li1EffLNS1K_9ScaleType4KindE0ELNS_15FloatRoundStyleE2ESI_EENS1_15EpilogueDefaultEEEEEvvEEEEvNT_6ParamsE:
	.zero		1664


//--------------------- SYMBOLS --------------------------

	.type		.nv.reservedSmem.offset0,@object
	.size		.nv.reservedSmem.offset0,0x4
	.type		__assertfail,@function
